	.target	sm_90a

	.elftype	@"ET_EXEC"


//--------------------- .note.nv.tkinfo           --------------------------
	.section	.note.nv.tkinfo,"",@"SHT_NOTE"
	.sectionflags	@"SHF_NOTE_NV_TKINFO"
	.tkinfo
        /*0018*/ 	.word	0x00000002
        /*0030*/ 	.string	""
        /*0030*/ 	.string	"ptxas"
        /*0030*/ 	.string	"Cuda compilation tools, release 13.0, V13.0.88"
        /*0030*/ 	.string	"Build cuda_13.0.r13.0/compiler.36424714_0"
        /*0030*/ 	.string	"-arch sm_90a -m 64 "



//--------------------- .note.nv.cuinfo           --------------------------
	.section	.note.nv.cuinfo,"",@"SHT_NOTE"
	.sectionflags	@"SHF_NOTE_NV_CUINFO"
        /*0018*/ 	.short	0x0002
        /*001a*/ 	.short	0x005a
        /*001c*/ 	.short	0x0082
	.zero		2


//--------------------- .nv.info                  --------------------------
	.section	.nv.info,"",@"SHT_CUDA_INFO"
	.align	4


	//----- nvinfo : EIATTR_REGCOUNT
	.align		4
        /*0000*/ 	.byte	0x04, 0x2f
        /*0002*/ 	.short	(.L_12 - .L_11)
	.align		4
.L_11:
        /*0004*/ 	.word	index@(_ZN7cutlass13device_kernelINS_4gemm6kernel13GemmUniversalIN4cute5tupleIJiiiiEEENS1_10collective13CollectiveMmaINS1_40MainloopSm90TmaGmmaWarpSpecializedSparseILi17ENS5_IJNS4_1CILi1EEESB_SB_EEENS1_35KernelTmaWarpSpecializedCooperativeEEENS5_IJNSA_ILi128EEESF_NSA_ILi64EEEEEEaNS5_IJNS4_6LayoutINS5_IJiNS5_IJNSA_ILi2EEEiEEEiEEENS5_IJlNS5_IJSB_SJ_EEElEEEEENSI_INS5_IJNS5_IJSG_iEEESP_iEEENS5_IJNS5_IJSG_NSA_ILi4096EEEEEENS5_IJSB_lEEElEEEEEEEEaNS5_IJlSB_lEEENS4_8TiledMMAINS4_8MMA_AtomIJNS4_4SM904GMMA6SPARSE28GMMA_64x128x64_S32S8S8_SS_TNILNS11_9SparseSelE0EEEEEENSI_INS5_IJSJ_SB_SB_EEENS5_IJSB_NSA_ILi0EEES18_EEEEENS5_IJNS4_10UnderscoreES1B_S1B_EEEEENS4_13SM90_TMA_LOADENS4_14ComposedLayoutINS4_7SwizzleILi1ELi4ELi3EEENS4_25smem_sparse_ptr_flag_bitsILi2ELi8EEENSI_INS5_IJNS5_IJSB_NSA_ILi8EEEEEENS5_IJSJ_NSA_ILi32EEEEEEEEENS5_IJNS5_IJS18_SG_EEESM_EEEEEEEvNS4_8identityES1E_NS1F_INS1G_ILi2ELi4ELi3EEENS4_18smem_ptr_flag_bitsILi8EEENSI_INS5_IJS1K_SG_EEENS5_IJSG_SB_EEEEEEEvS1T_EENS_8epilogue10collective6detail29Sm90TmaWarpSpecializedAdapterINS23_15DefaultEpilogueIiNS5_IJSB_llEEES27_NS22_6thread17LinearCombinationIiLi1EiiLNS28_9ScaleType4KindE0ELNS_15FloatRoundStyleE2EiEENS1_15EpilogueDefaultEEEEEvvEEEEvNT_6ParamsE)
        /*0008*/ 	.word	0x000000a8


	//----- nvinfo : EIATTR_FRAME_SIZE
	.align		4
.L_12:
        /*000c*/ 	.byte	0x04, 0x11
        /*000e*/ 	.short	(.L_14 - .L_13)
	.align		4
.L_13:
        /*0010*/ 	.word	index@(_ZN7cutlass13device_kernelINS_4gemm6kernel13GemmUniversalIN4cute5tupleIJiiiiEEENS1_10collective13CollectiveMmaINS1_40MainloopSm90TmaGmmaWarpSpecializedSparseILi17ENS5_IJNS4_1CILi1EEESB_SB_EEENS1_35KernelTmaWarpSpecializedCooperativeEEENS5_IJNSA_ILi128EEESF_NSA_ILi64EEEEEEaNS5_IJNS4_6LayoutINS5_IJiNS5_IJNSA_ILi2EEEiEEEiEEENS5_IJlNS5_IJSB_SJ_EEElEEEEENSI_INS5_IJNS5_IJSG_iEEESP_iEEENS5_IJNS5_IJSG_NSA_ILi4096EEEEEENS5_IJSB_lEEElEEEEEEEEaNS5_IJlSB_lEEENS4_8TiledMMAINS4_8MMA_AtomIJNS4_4SM904GMMA6SPARSE28GMMA_64x128x64_S32S8S8_SS_TNILNS11_9SparseSelE0EEEEEENSI_INS5_IJSJ_SB_SB_EEENS5_IJSB_NSA_ILi0EEES18_EEEEENS5_IJNS4_10UnderscoreES1B_S1B_EEEEENS4_13SM90_TMA_LOADENS4_14ComposedLayoutINS4_7SwizzleILi1ELi4ELi3EEENS4_25smem_sparse_ptr_flag_bitsILi2ELi8EEENSI_INS5_IJNS5_IJSB_NSA_ILi8EEEEEENS5_IJSJ_NSA_ILi32EEEEEEEEENS5_IJNS5_IJS18_SG_EEESM_EEEEEEEvNS4_8identityES1E_NS1F_INS1G_ILi2ELi4ELi3EEENS4_18smem_ptr_flag_bitsILi8EEENSI_INS5_IJS1K_SG_EEENS5_IJSG_SB_EEEEEEEvS1T_EENS_8epilogue10collective6detail29Sm90TmaWarpSpecializedAdapterINS23_15DefaultEpilogueIiNS5_IJSB_llEEES27_NS22_6thread17LinearCombinationIiLi1EiiLNS28_9ScaleType4KindE0ELNS_15FloatRoundStyleE2EiEENS1_15EpilogueDefaultEEEEEvvEEEEvNT_6ParamsE)
        /*0014*/ 	.word	0x00000000


	//----- nvinfo : EIATTR_MIN_STACK_SIZE
	.align		4
.L_14:
        /*0018*/ 	.byte	0x04, 0x12
        /*001a*/ 	.short	(.L_16 - .L_15)
	.align		4
.L_15:
        /*001c*/ 	.word	index@(_ZN7cutlass13device_kernelINS_4gemm6kernel13GemmUniversalIN4cute5tupleIJiiiiEEENS1_10collective13CollectiveMmaINS1_40MainloopSm90TmaGmmaWarpSpecializedSparseILi17ENS5_IJNS4_1CILi1EEESB_SB_EEENS1_35KernelTmaWarpSpecializedCooperativeEEENS5_IJNSA_ILi128EEESF_NSA_ILi64EEEEEEaNS5_IJNS4_6LayoutINS5_IJiNS5_IJNSA_ILi2EEEiEEEiEEENS5_IJlNS5_IJSB_SJ_EEElEEEEENSI_INS5_IJNS5_IJSG_iEEESP_iEEENS5_IJNS5_IJSG_NSA_ILi4096EEEEEENS5_IJSB_lEEElEEEEEEEEaNS5_IJlSB_lEEENS4_8TiledMMAINS4_8MMA_AtomIJNS4_4SM904GMMA6SPARSE28GMMA_64x128x64_S32S8S8_SS_TNILNS11_9SparseSelE0EEEEEENSI_INS5_IJSJ_SB_SB_EEENS5_IJSB_NSA_ILi0EEES18_EEEEENS5_IJNS4_10UnderscoreES1B_S1B_EEEEENS4_13SM90_TMA_LOADENS4_14ComposedLayoutINS4_7SwizzleILi1ELi4ELi3EEENS4_25smem_sparse_ptr_flag_bitsILi2ELi8EEENSI_INS5_IJNS5_IJSB_NSA_ILi8EEEEEENS5_IJSJ_NSA_ILi32EEEEEEEEENS5_IJNS5_IJS18_SG_EEESM_EEEEEEEvNS4_8identityES1E_NS1F_INS1G_ILi2ELi4ELi3EEENS4_18smem_ptr_flag_bitsILi8EEENSI_INS5_IJS1K_SG_EEENS5_IJSG_SB_EEEEEEEvS1T_EENS_8epilogue10collective6detail29Sm90TmaWarpSpecializedAdapterINS23_15DefaultEpilogueIiNS5_IJSB_llEEES27_NS22_6thread17LinearCombinationIiLi1EiiLNS28_9ScaleType4KindE0ELNS_15FloatRoundStyleE2EiEENS1_15EpilogueDefaultEEEEEvvEEEEvNT_6ParamsE)
        /*0020*/ 	.word	0x00000000
.L_16:


//--------------------- .nv.compat                --------------------------
	.section	.nv.compat,"",@"SHT_CUDA_COMPAT_INFO"
	.align	4
        /*0000*/ 	.byte	0x02, 0x09, 0x01, 0x00, 0x02, 0x02, 0x04, 0x00, 0x02, 0x05, 0x05, 0x00, 0x03, 0x07, 0x01, 0x01
        /*0010*/ 	.byte	0x02, 0x03, 0x01, 0x00, 0x02, 0x06, 0x01, 0x00, 0x04, 0x0b, 0x08, 0x00, 0x00, 0x00, 0x00, 0x00
        /*0020*/ 	.byte	0x00, 0x00, 0x00, 0x00


//--------------------- .nv.info._ZN7cutlass13device_kernelINS_4gemm6kernel13GemmUniversalIN4cute5tupleIJiiiiEEENS1_10collective13CollectiveMmaINS1_40MainloopSm90TmaGmmaWarpSpecializedSparseILi17ENS5_IJNS4_1CILi1EEESB_SB_EEENS1_35KernelTmaWarpSpecializedCooperativeEEENS5_IJNSA_ILi128EEESF_NSA_ILi64EEEEEEaNS5_IJNS4_6LayoutINS5_IJiNS5_IJNSA_ILi2EEEiEEEiEEENS5_IJlNS5_IJSB_SJ_EEElEEEEENSI_INS5_IJNS5_IJSG_iEEESP_iEEENS5_IJNS5_IJSG_NSA_ILi4096EEEEEENS5_IJSB_lEEElEEEEEEEEaNS5_IJlSB_lEEENS4_8TiledMMAINS4_8MMA_AtomIJNS4_4SM904GMMA6SPARSE28GMMA_64x128x64_S32S8S8_SS_TNILNS11_9SparseSelE0EEEEEENSI_INS5_IJSJ_SB_SB_EEENS5_IJSB_NSA_ILi0EEES18_EEEEENS5_IJNS4_10UnderscoreES1B_S1B_EEEEENS4_13SM90_TMA_LOADENS4_14ComposedLayoutINS4_7SwizzleILi1ELi4ELi3EEENS4_25smem_sparse_ptr_flag_bitsILi2ELi8EEENSI_INS5_IJNS5_IJSB_NSA_ILi8EEEEEENS5_IJSJ_NSA_ILi32EEEEEEEEENS5_IJNS5_IJS18_SG_EEESM_EEEEEEEvNS4_8identityES1E_NS1F_INS1G_ILi2ELi4ELi3EEENS4_18smem_ptr_flag_bitsILi8EEENSI_INS5_IJS1K_SG_EEENS5_IJSG_SB_EEEEEEEvS1T_EENS_8epilogue10collective6detail29Sm90TmaWarpSpecializedAdapterINS23_15DefaultEpilogueIiNS5_IJSB_llEEES27_NS22_6thread17LinearCombinationIiLi1EiiLNS28_9ScaleType4KindE0ELNS_15FloatRoundStyleE2EiEENS1_15EpilogueDefaultEEEEEvvEEEEvNT_6ParamsE --------------------------
	.section	.nv.info._ZN7cutlass13device_kernelINS_4gemm6kernel13GemmUniversalIN4cute5tupleIJiiiiEEENS1_10collective13CollectiveMmaINS1_40MainloopSm90TmaGmmaWarpSpecializedSparseILi17ENS5_IJNS4_1CILi1EEESB_SB_EEENS1_35KernelTmaWarpSpecializedCooperativeEEENS5_IJNSA_ILi128EEESF_NSA_ILi64EEEEEEaNS5_IJNS4_6LayoutINS5_IJiNS5_IJNSA_ILi2EEEiEEEiEEENS5_IJlNS5_IJSB_SJ_EEElEEEEENSI_INS5_IJNS5_IJSG_iEEESP_iEEENS5_IJNS5_IJSG_NSA_ILi4096EEEEEENS5_IJSB_lEEElEEEEEEEEaNS5_IJlSB_lEEENS4_8TiledMMAINS4_8MMA_AtomIJNS4_4SM904GMMA6SPARSE28GMMA_64x128x64_S32S8S8_SS_TNILNS11_9SparseSelE0EEEEEENSI_INS5_IJSJ_SB_SB_EEENS5_IJSB_NSA_ILi0EEES18_EEEEENS5_IJNS4_10UnderscoreES1B_S1B_EEEEENS4_13SM90_TMA_LOADENS4_14ComposedLayoutINS4_7SwizzleILi1ELi4ELi3EEENS4_25smem_sparse_ptr_flag_bitsILi2ELi8EEENSI_INS5_IJNS5_IJSB_NSA_ILi8EEEEEENS5_IJSJ_NSA_ILi32EEEEEEEEENS5_IJNS5_IJS18_SG_EEESM_EEEEEEEvNS4_8identityES1E_NS1F_INS1G_ILi2ELi4ELi3EEENS4_18smem_ptr_flag_bitsILi8EEENSI_INS5_IJS1K_SG_EEENS5_IJSG_SB_EEEEEEEvS1T_EENS_8epilogue10collective6detail29Sm90TmaWarpSpecializedAdapterINS23_15DefaultEpilogueIiNS5_IJSB_llEEES27_NS22_6thread17LinearCombinationIiLi1EiiLNS28_9ScaleType4KindE0ELNS_15FloatRoundStyleE2EiEENS1_15EpilogueDefaultEEEEEvvEEEEvNT_6ParamsE,"",@"SHT_CUDA_INFO"
	.sectionflags	@""
	.align	4


	//----- nvinfo : EIATTR_CUDA_API_VERSION
	.align		4
        /*0000*/ 	.byte	0x04, 0x37
        /*0002*/ 	.short	(.L_18 - .L_17)
.L_17:
        /*0004*/ 	.word	0x00000082


	//----- nvinfo : EIATTR_KPARAM_INFO
	.align		4
.L_18:
        /*0008*/ 	.byte	0x04, 0x17
        /*000a*/ 	.short	(.L_20 - .L_19)
.L_19:
        /*000c*/ 	.word	0x00000000
        /*0010*/ 	.short	0x0000
        /*0012*/ 	.short	0x0070
        /*0014*/ 	.byte	0x00, 0xf0, 0x01, 0x14


	//----- nvinfo : EIATTR_SPARSE_MMA_MASK
	.align		4
.L_20:
        /*0018*/ 	.byte	0x03, 0x50
        /*001a*/ 	.short	0x0004


	//----- nvinfo : EIATTR_MAXREG_COUNT
	.align		4
        /*001c*/ 	.byte	0x03, 0x1b
        /*001e*/ 	.short	0x00a8


	//----- nvinfo : EIATTR_NUM_BARRIERS
	.align		4
        /*0020*/ 	.byte	0x02, 0x4c
        /*0022*/ 	.byte	0x01
	.zero		1


	//----- nvinfo : EIATTR_MERCURY_ISA_VERSION
	.align		4
        /*0024*/ 	.byte	0x03, 0x5f
        /*0026*/ 	.short	0x0101


	//----- nvinfo : EIATTR_INT_WARP_WIDE_INSTR_OFFSETS
	.align		4
        /*0028*/ 	.byte	0x04, 0x31
        /*002a*/ 	.short	(.L_22 - .L_21)


	//   ....[0]....
.L_21:
        /*002c*/ 	.word	0x000005c0


	//   ....[1]....
        /*0030*/ 	.word	0x000005d0


	//   ....[2]....
        /*0034*/ 	.word	0x000006d0


	//----- nvinfo : EIATTR_COOP_GROUP_MASK_REGIDS
	.align		4
.L_22:
        /*0038*/ 	.byte	0x04, 0x29
        /*003a*/ 	.short	(.L_24 - .L_23)


	//   ....[0]....
.L_23:
        /*003c*/ 	.word	0xffffffff


	//   ....[1]....
        /*0040*/ 	.word	0xffffffff


	//   ....[2]....
        /*0044*/ 	.word	0xffffffff


	//   ....[3]....
        /*0048*/ 	.word	0xffffffff


	//   ....[4]....
        /*004c*/ 	.word	0xffffffff


	//----- nvinfo : EIATTR_COOP_GROUP_INSTR_OFFSETS
	.align		4
.L_24:
        /*0050*/ 	.byte	0x04, 0x28
        /*0052*/ 	.short	(.L_26 - .L_25)


	//   ....[0]....
.L_25:
        /*0054*/ 	.word	0x00000060


	//   ....[1]....
        /*0058*/ 	.word	0x00000070


	//   ....[2]....
        /*005c*/ 	.word	0x00000160


	//   ....[3]....
        /*0060*/ 	.word	0x000004c0


	//   ....[4]....
        /*0064*/ 	.word	0x000011b0


	//----- nvinfo : EIATTR_REG_RECONFIG
	.align		4
.L_26:
        /*0068*/ 	.byte	0x01, 0x54
	.zero		2


	//----- nvinfo : EIATTR_MBARRIER_INSTR_OFFSETS
	.align		4
        /*006c*/ 	.byte	0x04, 0x39
        /*006e*/ 	.short	(.L_28 - .L_27)


	//   ....[0]....
.L_27:
        /*0070*/ 	.word	0x00000280
        /*0074*/ 	.word	0x000000ff
        /*0078*/ 	.word	0x00000000
        /*007c*/ 	.short	0x0100
        /*007e*/ 	.byte	0x08
	.zero		1


	//   ....[1]....
        /*0080*/ 	.word	0x00000290
        /*0084*/ 	.word	0x000000ff
        /*0088*/ 	.word	0x00000088
        /*008c*/ 	.short	0x0100
        /*008e*/ 	.byte	0x08
	.zero		1


	//   ....[2]....
        /*0090*/ 	.word	0x000002a0
        /*0094*/ 	.word	0x000000ff
        /*0098*/ 	.word	0x00000008
        /*009c*/ 	.short	0x0100
        /*009e*/ 	.byte	0x08
	.zero		1


	//   ....[3]....
        /*00a0*/ 	.word	0x000002b0
        /*00a4*/ 	.word	0x000000ff
        /*00a8*/ 	.word	0x00000090
        /*00ac*/ 	.short	0x0100
        /*00ae*/ 	.byte	0x08
	.zero		1


	//   ....[4]....
        /*00b0*/ 	.word	0x000002c0
        /*00b4*/ 	.word	0x000000ff
        /*00b8*/ 	.word	0x00000010
        /*00bc*/ 	.short	0x0100
        /*00be*/ 	.byte	0x08
	.zero		1


	//   ....[5]....
        /*00c0*/ 	.word	0x000002d0
        /*00c4*/ 	.word	0x000000ff
        /*00c8*/ 	.word	0x00000098
        /*00cc*/ 	.short	0x0100
        /*00ce*/ 	.byte	0x08
	.zero		1


	//   ....[6]....
        /*00d0*/ 	.word	0x000002e0
        /*00d4*/ 	.word	0x000000ff
        /*00d8*/ 	.word	0x00000018
        /*00dc*/ 	.short	0x0100
        /*00de*/ 	.byte	0x08
	.zero		1


	//   ....[7]....
        /*00e0*/ 	.word	0x000002f0
        /*00e4*/ 	.word	0x000000ff
        /*00e8*/ 	.word	0x000000a0
        /*00ec*/ 	.short	0x0100
        /*00ee*/ 	.byte	0x08
	.zero		1


	//   ....[8]....
        /*00f0*/ 	.word	0x00000300
        /*00f4*/ 	.word	0x000000ff
        /*00f8*/ 	.word	0x00000020
        /*00fc*/ 	.short	0x0100
        /*00fe*/ 	.byte	0x08
	.zero		1


	//   ....[9]....
        /*0100*/ 	.word	0x00000310
        /*0104*/ 	.word	0x000000ff
        /*0108*/ 	.word	0x000000a8
        /*010c*/ 	.short	0x0100
        /*010e*/ 	.byte	0x08
	.zero		1


	//   ....[10]....
        /*0110*/ 	.word	0x00000320
        /*0114*/ 	.word	0x000000ff
        /*0118*/ 	.word	0x00000028
        /*011c*/ 	.short	0x0100
        /*011e*/ 	.byte	0x08
	.zero		1


	//   ....[11]....
        /*0120*/ 	.word	0x00000330
        /*0124*/ 	.word	0x000000ff
        /*0128*/ 	.word	0x000000b0
        /*012c*/ 	.short	0x0100
        /*012e*/ 	.byte	0x08
	.zero		1


	//   ....[12]....
        /*0130*/ 	.word	0x00000340
        /*0134*/ 	.word	0x000000ff
        /*0138*/ 	.word	0x00000030
        /*013c*/ 	.short	0x0100
        /*013e*/ 	.byte	0x08
	.zero		1


	//   ....[13]....
        /*0140*/ 	.word	0x00000350
        /*0144*/ 	.word	0x000000ff
        /*0148*/ 	.word	0x000000b8
        /*014c*/ 	.short	0x0100
        /*014e*/ 	.byte	0x08
	.zero		1


	//   ....[14]....
        /*0150*/ 	.word	0x00000360
        /*0154*/ 	.word	0x000000ff
        /*0158*/ 	.word	0x00000038
        /*015c*/ 	.short	0x0100
        /*015e*/ 	.byte	0x08
	.zero		1


	//   ....[15]....
        /*0160*/ 	.word	0x00000370
        /*0164*/ 	.word	0x000000ff
        /*0168*/ 	.word	0x000000c0
        /*016c*/ 	.short	0x0100
        /*016e*/ 	.byte	0x08
	.zero		1


	//   ....[16]....
        /*0170*/ 	.word	0x00000380
        /*0174*/ 	.word	0x000000ff
        /*0178*/ 	.word	0x00000040
        /*017c*/ 	.short	0x0100
        /*017e*/ 	.byte	0x08
	.zero		1


	//   ....[17]....
        /*0180*/ 	.word	0x00000390
        /*0184*/ 	.word	0x000000ff
        /*0188*/ 	.word	0x000000c8
        /*018c*/ 	.short	0x0100
        /*018e*/ 	.byte	0x08
	.zero		1


	//   ....[18]....
        /*0190*/ 	.word	0x000003a0
        /*0194*/ 	.word	0x000000ff
        /*0198*/ 	.word	0x00000048
        /*019c*/ 	.short	0x0100
        /*019e*/ 	.byte	0x08
	.zero		1


	//   ....[19]....
        /*01a0*/ 	.word	0x000003b0
        /*01a4*/ 	.word	0x000000ff
        /*01a8*/ 	.word	0x000000d0
        /*01ac*/ 	.short	0x0100
        /*01ae*/ 	.byte	0x08
	.zero		1


	//   ....[20]....
        /*01b0*/ 	.word	0x000003c0
        /*01b4*/ 	.word	0x000000ff
        /*01b8*/ 	.word	0x00000050
        /*01bc*/ 	.short	0x0100
        /*01be*/ 	.byte	0x08
	.zero		1


	//   ....[21]....
        /*01c0*/ 	.word	0x000003d0
        /*01c4*/ 	.word	0x000000ff
        /*01c8*/ 	.word	0x000000d8
        /*01cc*/ 	.short	0x0100
        /*01ce*/ 	.byte	0x08
	.zero		1


	//   ....[22]....
        /*01d0*/ 	.word	0x000003e0
        /*01d4*/ 	.word	0x000000ff
        /*01d8*/ 	.word	0x00000058
        /*01dc*/ 	.short	0x0100
        /*01de*/ 	.byte	0x08
	.zero		1


	//   ....[23]....
        /*01e0*/ 	.word	0x000003f0
        /*01e4*/ 	.word	0x000000ff
        /*01e8*/ 	.word	0x000000e0
        /*01ec*/ 	.short	0x0100
        /*01ee*/ 	.byte	0x08
	.zero		1


	//   ....[24]....
        /*01f0*/ 	.word	0x00000400
        /*01f4*/ 	.word	0x000000ff
        /*01f8*/ 	.word	0x00000060
        /*01fc*/ 	.short	0x0100
        /*01fe*/ 	.byte	0x08
	.zero		1


	//   ....[25]....
        /*0200*/ 	.word	0x00000410
        /*0204*/ 	.word	0x000000ff
        /*0208*/ 	.word	0x000000e8
        /*020c*/ 	.short	0x0100
        /*020e*/ 	.byte	0x08
	.zero		1


	//   ....[26]....
        /*0210*/ 	.word	0x00000420
        /*0214*/ 	.word	0x000000ff
        /*0218*/ 	.word	0x00000068
        /*021c*/ 	.short	0x0100
        /*021e*/ 	.byte	0x08
	.zero		1


	//   ....[27]....
        /*0220*/ 	.word	0x00000430
        /*0224*/ 	.word	0x000000ff
        /*0228*/ 	.word	0x000000f0
        /*022c*/ 	.short	0x0100
        /*022e*/ 	.byte	0x08
	.zero		1


	//   ....[28]....
        /*0230*/ 	.word	0x00000440
        /*0234*/ 	.word	0x000000ff
        /*0238*/ 	.word	0x00000070
        /*023c*/ 	.short	0x0100
        /*023e*/ 	.byte	0x08
	.zero		1


	//   ....[29]....
        /*0240*/ 	.word	0x00000450
        /*0244*/ 	.word	0x000000ff
        /*0248*/ 	.word	0x000000f8
        /*024c*/ 	.short	0x0100
        /*024e*/ 	.byte	0x08
	.zero		1


	//   ....[30]....
        /*0250*/ 	.word	0x00000460
        /*0254*/ 	.word	0x000000ff
        /*0258*/ 	.word	0x00000078
        /*025c*/ 	.short	0x0100
        /*025e*/ 	.byte	0x08
	.zero		1


	//   ....[31]....
        /*0260*/ 	.word	0x00000470
        /*0264*/ 	.word	0x000000ff
        /*0268*/ 	.word	0x00000100
        /*026c*/ 	.short	0x0100
        /*026e*/ 	.byte	0x08
	.zero		1


	//   ....[32]....
        /*0270*/ 	.word	0x00000480
        /*0274*/ 	.word	0x000000ff
        /*0278*/ 	.word	0x00000080
        /*027c*/ 	.short	0x0100
        /*027e*/ 	.byte	0x08
	.zero		1


	//   ....[33]....
        /*0280*/ 	.word	0x00000490
        /*0284*/ 	.word	0x000000ff
        /*0288*/ 	.word	0x00000108
        /*028c*/ 	.short	0x0100
        /*028e*/ 	.byte	0x08
	.zero		1


	//   ....[34]....
        /*0290*/ 	.word	0x00000730
        /*0294*/ 	.word	0x000000ff
        /*0298*/ 	.word	0x00000120
        /*029c*/ 	.short	0x0100
        /*029e*/ 	.byte	0x06
	.zero		1


	//   ....[35]....
        /*02a0*/ 	.word	0x00000780
        /*02a4*/ 	.word	0x000000ff
        /*02a8*/ 	.word	0x00000128
        /*02ac*/ 	.short	0x0100
        /*02ae*/ 	.byte	0x06
	.zero		1


	//   ....[36]....
        /*02b0*/ 	.word	0x000014c0
        /*02b4*/ 	.word	0x000000ff
        /*02b8*/ 	.word	0x00000000
        /*02bc*/ 	.short	0x010a
        /*02be*/ 	.byte	0x08
	.zero		1


	//   ....[37]....
        /*02c0*/ 	.word	0x000015a0
        /*02c4*/ 	.word	0x000000ff
        /*02c8*/ 	.word	0x00000000
        /*02cc*/ 	.short	0x010a
        /*02ce*/ 	.byte	0x08
	.zero		1


	//   ....[38]....
        /*02d0*/ 	.word	0x000016f0
        /*02d4*/ 	.word	0x000000ff
        /*02d8*/ 	.word	0x00000000
        /*02dc*/ 	.short	0x0101
        /*02de*/ 	.byte	0x08
	.zero		1


	//   ....[39]....
        /*02e0*/ 	.word	0x00007540
        /*02e4*/ 	.word	0x0000000e
        /*02e8*/ 	.word	0x00000088
        /*02ec*/ 	.short	0x010a
        /*02ee*/ 	.byte	0x3f
	.zero		1


	//   ....[40]....
        /*02f0*/ 	.word	0x000079b0
        /*02f4*/ 	.word	0x00000008
        /*02f8*/ 	.word	0x00000128
        /*02fc*/ 	.short	0x0101
        /*02fe*/ 	.byte	0x3f
	.zero		1


	//   ....[41]....
        /*0300*/ 	.word	0x000080a0
        /*0304*/ 	.word	0x00000006
        /*0308*/ 	.word	0x00000000
        /*030c*/ 	.short	0x010a
        /*030e*/ 	.byte	0x3f
	.zero		1


	//   ....[42]....
        /*0310*/ 	.word	0x00008120
        /*0314*/ 	.word	0x00000007
        /*0318*/ 	.word	0x00000000
        /*031c*/ 	.short	0x010a
        /*031e*/ 	.byte	0x3f
	.zero		1


	//   ....[43]....
        /*0320*/ 	.word	0x000081b0
        /*0324*/ 	.word	0x00000006
        /*0328*/ 	.word	0x00000000
        /*032c*/ 	.short	0x010a
        /*032e*/ 	.byte	0x3f
	.zero		1


	//   ....[44]....
        /*0330*/ 	.word	0x00008240
        /*0334*/ 	.word	0x00000009
        /*0338*/ 	.word	0x00000000
        /*033c*/ 	.short	0x010a
        /*033e*/ 	.byte	0x3f
	.zero		1


	//   ....[45]....
        /*0340*/ 	.word	0x000082d0
        /*0344*/ 	.word	0x00000006
        /*0348*/ 	.word	0x00000000
        /*034c*/ 	.short	0x010a
        /*034e*/ 	.byte	0x3f
	.zero		1


	//   ....[46]....
        /*0350*/ 	.word	0x00008360
        /*0354*/ 	.word	0x00000009
        /*0358*/ 	.word	0x00000000
        /*035c*/ 	.short	0x010a
        /*035e*/ 	.byte	0x3f
	.zero		1


	//   ....[47]....
        /*0360*/ 	.word	0x000083f0
        /*0364*/ 	.word	0x00000006
        /*0368*/ 	.word	0x00000000
        /*036c*/ 	.short	0x010a
        /*036e*/ 	.byte	0x3f
	.zero		1


	//   ....[48]....
        /*0370*/ 	.word	0x00008480
        /*0374*/ 	.word	0x00000009
        /*0378*/ 	.word	0x00000000
        /*037c*/ 	.short	0x010a
        /*037e*/ 	.byte	0x3f
	.zero		1


	//   ....[49]....
        /*0380*/ 	.word	0x00008510
        /*0384*/ 	.word	0x00000006
        /*0388*/ 	.word	0x00000000
        /*038c*/ 	.short	0x010a
        /*038e*/ 	.byte	0x3f
	.zero		1


	//   ....[50]....
        /*0390*/ 	.word	0x000085a0
        /*0394*/ 	.word	0x00000009
        /*0398*/ 	.word	0x00000000
        /*039c*/ 	.short	0x010a
        /*039e*/ 	.byte	0x3f
	.zero		1


	//   ....[51]....
        /*03a0*/ 	.word	0x00008630
        /*03a4*/ 	.word	0x00000006
        /*03a8*/ 	.word	0x00000000
        /*03ac*/ 	.short	0x010a
        /*03ae*/ 	.byte	0x3f
	.zero		1


	//   ....[52]....
        /*03b0*/ 	.word	0x000086c0
        /*03b4*/ 	.word	0x00000009
        /*03b8*/ 	.word	0x00000000
        /*03bc*/ 	.short	0x010a
        /*03be*/ 	.byte	0x3f
	.zero		1


	//   ....[53]....
        /*03c0*/ 	.word	0x00008750
        /*03c4*/ 	.word	0x00000006
        /*03c8*/ 	.word	0x00000000
        /*03cc*/ 	.short	0x010a
        /*03ce*/ 	.byte	0x3f
	.zero		1


	//   ....[54]....
        /*03d0*/ 	.word	0x000087e0
        /*03d4*/ 	.word	0x00000009
        /*03d8*/ 	.word	0x00000000
        /*03dc*/ 	.short	0x010a
        /*03de*/ 	.byte	0x3f
	.zero		1


	//   ....[55]....
        /*03e0*/ 	.word	0x00008870
        /*03e4*/ 	.word	0x0000000a
        /*03e8*/ 	.word	0x00000000
        /*03ec*/ 	.short	0x010a
        /*03ee*/ 	.byte	0x3f
	.zero		1


	//   ....[56]....
        /*03f0*/ 	.word	0x00008900
        /*03f4*/ 	.word	0x0000000b
        /*03f8*/ 	.word	0x00000000
        /*03fc*/ 	.short	0x010a
        /*03fe*/ 	.byte	0x3f
	.zero		1


	//   ....[57]....
        /*0400*/ 	.word	0x00008990
        /*0404*/ 	.word	0x00000003
        /*0408*/ 	.word	0x00000000
        /*040c*/ 	.short	0x010a
        /*040e*/ 	.byte	0x3f
	.zero		1


	//   ....[58]....
        /*0410*/ 	.word	0x00008a00
        /*0414*/ 	.word	0x0000000a
        /*0418*/ 	.word	0x00000000
        /*041c*/ 	.short	0x010a
        /*041e*/ 	.byte	0x3f
	.zero		1


	//   ....[59]....
        /*0420*/ 	.word	0x00008ad0
        /*0424*/ 	.word	0x0000000e
        /*0428*/ 	.word	0x00000088
        /*042c*/ 	.short	0x010a
        /*042e*/ 	.byte	0x3f
	.zero		1


	//   ....[60]....
        /*0430*/ 	.word	0x00008bb0
        /*0434*/ 	.word	0x00000006
        /*0438*/ 	.word	0x00000000
        /*043c*/ 	.short	0x010a
        /*043e*/ 	.byte	0x3f
	.zero		1


	//   ....[61]....
        /*0440*/ 	.word	0x00008c00
        /*0444*/ 	.word	0x00000007
        /*0448*/ 	.word	0x00000000
        /*044c*/ 	.short	0x010a
        /*044e*/ 	.byte	0x3f
	.zero		1


	//   ....[62]....
        /*0450*/ 	.word	0x00008c50
        /*0454*/ 	.word	0x00000006
        /*0458*/ 	.word	0x00000000
        /*045c*/ 	.short	0x010a
        /*045e*/ 	.byte	0x3f
	.zero		1


	//   ....[63]....
        /*0460*/ 	.word	0x00008ca0
        /*0464*/ 	.word	0x00000009
        /*0468*/ 	.word	0x00000000
        /*046c*/ 	.short	0x010a
        /*046e*/ 	.byte	0x3f
	.zero		1


	//   ....[64]....
        /*0470*/ 	.word	0x00008cf0
        /*0474*/ 	.word	0x00000006
        /*0478*/ 	.word	0x00000000
        /*047c*/ 	.short	0x010a
        /*047e*/ 	.byte	0x3f
	.zero		1


	//   ....[65]....
        /*0480*/ 	.word	0x00008d40
        /*0484*/ 	.word	0x00000009
        /*0488*/ 	.word	0x00000000
        /*048c*/ 	.short	0x010a
        /*048e*/ 	.byte	0x3f
	.zero		1


	//   ....[66]....
        /*0490*/ 	.word	0x00008d90
        /*0494*/ 	.word	0x00000006
        /*0498*/ 	.word	0x00000000
        /*049c*/ 	.short	0x010a
        /*049e*/ 	.byte	0x3f
	.zero		1


	//   ....[67]....
        /*04a0*/ 	.word	0x00008de0
        /*04a4*/ 	.word	0x00000009
        /*04a8*/ 	.word	0x00000000
        /*04ac*/ 	.short	0x010a
        /*04ae*/ 	.byte	0x3f
	.zero		1


	//   ....[68]....
        /*04b0*/ 	.word	0x00008e30
        /*04b4*/ 	.word	0x00000006
        /*04b8*/ 	.word	0x00000000
        /*04bc*/ 	.short	0x010a
        /*04be*/ 	.byte	0x3f
	.zero		1


	//   ....[69]....
        /*04c0*/ 	.word	0x00008e80
        /*04c4*/ 	.word	0x00000009
        /*04c8*/ 	.word	0x00000000
        /*04cc*/ 	.short	0x010a
        /*04ce*/ 	.byte	0x3f
	.zero		1


	//   ....[70]....
        /*04d0*/ 	.word	0x00008ed0
        /*04d4*/ 	.word	0x00000006
        /*04d8*/ 	.word	0x00000000
        /*04dc*/ 	.short	0x010a
        /*04de*/ 	.byte	0x3f
	.zero		1


	//   ....[71]....
        /*04e0*/ 	.word	0x00008f20
        /*04e4*/ 	.word	0x00000009
        /*04e8*/ 	.word	0x00000000
        /*04ec*/ 	.short	0x010a
        /*04ee*/ 	.byte	0x3f
	.zero		1


	//   ....[72]....
        /*04f0*/ 	.word	0x00008f70
        /*04f4*/ 	.word	0x00000006
        /*04f8*/ 	.word	0x00000000
        /*04fc*/ 	.short	0x010a
        /*04fe*/ 	.byte	0x3f
	.zero		1


	//   ....[73]....
        /*0500*/ 	.word	0x00008fc0
        /*0504*/ 	.word	0x00000009
        /*0508*/ 	.word	0x00000000
        /*050c*/ 	.short	0x010a
        /*050e*/ 	.byte	0x3f
	.zero		1


	//   ....[74]....
        /*0510*/ 	.word	0x00009010
        /*0514*/ 	.word	0x0000000a
        /*0518*/ 	.word	0x00000000
        /*051c*/ 	.short	0x010a
        /*051e*/ 	.byte	0x3f
	.zero		1


	//   ....[75]....
        /*0520*/ 	.word	0x00009060
        /*0524*/ 	.word	0x0000000b
        /*0528*/ 	.word	0x00000000
        /*052c*/ 	.short	0x010a
        /*052e*/ 	.byte	0x3f
	.zero		1


	//----- nvinfo : EIATTR_NUM_MBARRIERS
	.align		4
.L_28:
        /*0530*/ 	.byte	0x03, 0x38
        /*0532*/ 	.short	0x0024


	//----- nvinfo : EIATTR_EXIT_INSTR_OFFSETS
	.align		4
        /*0534*/ 	.byte	0x04, 0x1c
        /*0536*/ 	.short	(.L_30 - .L_29)


	//   ....[0]....
.L_29:
        /*0538*/ 	.word	0x000007d0


	//   ....[1]....
        /*053c*/ 	.word	0x00001080


	//   ....[2]....
        /*0540*/ 	.word	0x00006ba0


	//   ....[3]....
        /*0544*/ 	.word	0x000071d0


	//   ....[4]....
        /*0548*/ 	.word	0x000089e0


	//----- nvinfo : EIATTR_MAX_THREADS
	.align		4
.L_30:
        /*054c*/ 	.byte	0x04, 0x05
        /*054e*/ 	.short	(.L_32 - .L_31)
.L_31:
        /*0550*/ 	.word	0x00000180
        /*0554*/ 	.word	0x00000001
        /*0558*/ 	.word	0x00000001


	//----- nvinfo : EIATTR_CRS_STACK_SIZE
	.align		4
.L_32:
        /*055c*/ 	.byte	0x04, 0x1e
        /*055e*/ 	.short	(.L_34 - .L_33)
.L_33:
        /*0560*/ 	.word	0x00000000


	//----- nvinfo : EIATTR_CBANK_PARAM_SIZE
	.align		4
.L_34:
        /*0564*/ 	.byte	0x03, 0x19
        /*0566*/ 	.short	0x0570


	//----- nvinfo : EIATTR_PARAM_CBANK
	.align		4
        /*0568*/ 	.byte	0x04, 0x0a
        /*056a*/ 	.short	(.L_36 - .L_35)
	.align		4
.L_35:
        /*056c*/ 	.word	index@(.nv.constant0._ZN7cutlass13device_kernelINS_4gemm6kernel13GemmUniversalIN4cute5tupleIJiiiiEEENS1_10collective13CollectiveMmaINS1_40MainloopSm90TmaGmmaWarpSpecializedSparseILi17ENS5_IJNS4_1CILi1EEESB_SB_EEENS1_35KernelTmaWarpSpecializedCooperativeEEENS5_IJNSA_ILi128EEESF_NSA_ILi64EEEEEEaNS5_IJNS4_6LayoutINS5_IJiNS5_IJNSA_ILi2EEEiEEEiEEENS5_IJlNS5_IJSB_SJ_EEElEEEEENSI_INS5_IJNS5_IJSG_iEEESP_iEEENS5_IJNS5_IJSG_NSA_ILi4096EEEEEENS5_IJSB_lEEElEEEEEEEEaNS5_IJlSB_lEEENS4_8TiledMMAINS4_8MMA_AtomIJNS4_4SM904GMMA6SPARSE28GMMA_64x128x64_S32S8S8_SS_TNILNS11_9SparseSelE0EEEEEENSI_INS5_IJSJ_SB_SB_EEENS5_IJSB_NSA_ILi0EEES18_EEEEENS5_IJNS4_10UnderscoreES1B_S1B_EEEEENS4_13SM90_TMA_LOADENS4_14ComposedLayoutINS4_7SwizzleILi1ELi4ELi3EEENS4_25smem_sparse_ptr_flag_bitsILi2ELi8EEENSI_INS5_IJNS5_IJSB_NSA_ILi8EEEEEENS5_IJSJ_NSA_ILi32EEEEEEEEENS5_IJNS5_IJS18_SG_EEESM_EEEEEEEvNS4_8identityES1E_NS1F_INS1G_ILi2ELi4ELi3EEENS4_18smem_ptr_flag_bitsILi8EEENSI_INS5_IJS1K_SG_EEENS5_IJSG_SB_EEEEEEEvS1T_EENS_8epilogue10collective6detail29Sm90TmaWarpSpecializedAdapterINS23_15DefaultEpilogueIiNS5_IJSB_llEEES27_NS22_6thread17LinearCombinationIiLi1EiiLNS28_9ScaleType4KindE0ELNS_15FloatRoundStyleE2EiEENS1_15EpilogueDefaultEEEEEvvEEEEvNT_6ParamsE)
        /*0570*/ 	.short	0x0210
        /*0572*/ 	.short	0x0570


	//----- nvinfo : EIATTR_SW_WAR
	.align		4
.L_36:
        /*0574*/ 	.byte	0x04, 0x36
        /*0576*/ 	.short	(.L_38 - .L_37)
.L_37:
        /*0578*/ 	.word	0x00000008
.L_38:


//--------------------- .nv.callgraph             --------------------------
	.section	.nv.callgraph,"",@"SHT_CUDA_CALLGRAPH"
	.align	4
	.sectionentsize	8
	.align		4
        /*0000*/ 	.word	0x00000000
	.align		4
        /*0004*/ 	.word	0xffffffff
	.align		4
        /*0008*/ 	.word	0x00000000
	.align		4
        /*000c*/ 	.word	0xfffffffe
	.align		4
        /*0010*/ 	.word	0x00000000
	.align		4
        /*0014*/ 	.word	0xfffffffd
	.align		4
        /*0018*/ 	.word	0x00000000
	.align		4
        /*001c*/ 	.word	0xfffffffc


//--------------------- .nv.constant4             --------------------------
	.section	.nv.constant4,"a",@progbits
	.align	8
	.align		8
.nv.constant4:
        /*0000*/ 	.dword	_ZN39_INTERNAL_7c5cf2b3_4_k_cu_e80ce4a0_27914cuda3std3__45__cpo5beginE
	.align		8
        /*0008*/ 	.dword	_ZN39_INTERNAL_7c5cf2b3_4_k_cu_e80ce4a0_27914cuda3std3__45__cpo3endE
	.align		8
        /*0010*/ 	.dword	_ZN39_INTERNAL_7c5cf2b3_4_k_cu_e80ce4a0_27914cuda3std3__45__cpo6cbeginE
	.align		8
        /*0018*/ 	.dword	_ZN39_INTERNAL_7c5cf2b3_4_k_cu_e80ce4a0_27914cuda3std3__45__cpo4cendE
	.align		8
        /*0020*/ 	.dword	_ZN39_INTERNAL_7c5cf2b3_4_k_cu_e80ce4a0_27914cuda3std3__441_GLOBAL__N__7c5cf2b3_4_k_cu_e80ce4a0_27916ignoreE
	.align		8
        /*0028*/ 	.dword	_ZN39_INTERNAL_7c5cf2b3_4_k_cu_e80ce4a0_27914cuda3std3__419piecewise_constructE
	.align		8
        /*0030*/ 	.dword	_ZN39_INTERNAL_7c5cf2b3_4_k_cu_e80ce4a0_27914cuda3std3__48in_placeE
	.align		8
        /*0038*/ 	.dword	_ZN39_INTERNAL_7c5cf2b3_4_k_cu_e80ce4a0_27914cuda3std6ranges3__45__cpo4swapE
	.align		8
        /*0040*/ 	.dword	_ZN39_INTERNAL_7c5cf2b3_4_k_cu_e80ce4a0_27914cuda3std6ranges3__45__cpo9iter_moveE
	.align		8
        /*0048*/ 	.dword	_ZN39_INTERNAL_7c5cf2b3_4_k_cu_e80ce4a0_27914cute7productE
	.align		8
        /*0050*/ 	.dword	_ZN39_INTERNAL_7c5cf2b3_4_k_cu_e80ce4a0_27914cute1_E


//--------------------- .text._ZN7cutlass13device_kernelINS_4gemm6kernel13GemmUniversalIN4cute5tupleIJiiiiEEENS1_10collective13CollectiveMmaINS1_40MainloopSm90TmaGmmaWarpSpecializedSparseILi17ENS5_IJNS4_1CILi1EEESB_SB_EEENS1_35KernelTmaWarpSpecializedCooperativeEEENS5_IJNSA_ILi128EEESF_NSA_ILi64EEEEEEaNS5_IJNS4_6LayoutINS5_IJiNS5_IJNSA_ILi2EEEiEEEiEEENS5_IJlNS5_IJSB_SJ_EEElEEEEENSI_INS5_IJNS5_IJSG_iEEESP_iEEENS5_IJNS5_IJSG_NSA_ILi4096EEEEEENS5_IJSB_lEEElEEEEEEEEaNS5_IJlSB_lEEENS4_8TiledMMAINS4_8MMA_AtomIJNS4_4SM904GMMA6SPARSE28GMMA_64x128x64_S32S8S8_SS_TNILNS11_9SparseSelE0EEEEEENSI_INS5_IJSJ_SB_SB_EEENS5_IJSB_NSA_ILi0EEES18_EEEEENS5_IJNS4_10UnderscoreES1B_S1B_EEEEENS4_13SM90_TMA_LOADENS4_14ComposedLayoutINS4_7SwizzleILi1ELi4ELi3EEENS4_25smem_sparse_ptr_flag_bitsILi2ELi8EEENSI_INS5_IJNS5_IJSB_NSA_ILi8EEEEEENS5_IJSJ_NSA_ILi32EEEEEEEEENS5_IJNS5_IJS18_SG_EEESM_EEEEEEEvNS4_8identityES1E_NS1F_INS1G_ILi2ELi4ELi3EEENS4_18smem_ptr_flag_bitsILi8EEENSI_INS5_IJS1K_SG_EEENS5_IJSG_SB_EEEEEEEvS1T_EENS_8epilogue10collective6detail29Sm90TmaWarpSpecializedAdapterINS23_15DefaultEpilogueIiNS5_IJSB_llEEES27_NS22_6thread17LinearCombinationIiLi1EiiLNS28_9ScaleType4KindE0ELNS_15FloatRoundStyleE2EiEENS1_15EpilogueDefaultEEEEEvvEEEEvNT_6ParamsE --------------------------
	.section	.text._ZN7cutlass13device_kernelINS_4gemm6kernel13GemmUniversalIN4cute5tupleIJiiiiEEENS1_10collective13CollectiveMmaINS1_40MainloopSm90TmaGmmaWarpSpecializedSparseILi17ENS5_IJNS4_1CILi1EEESB_SB_EEENS1_35KernelTmaWarpSpecializedCooperativeEEENS5_IJNSA_ILi128EEESF_NSA_ILi64EEEEEEaNS5_IJNS4_6LayoutINS5_IJiNS5_IJNSA_ILi2EEEiEEEiEEENS5_IJlNS5_IJSB_SJ_EEElEEEEENSI_INS5_IJNS5_IJSG_iEEESP_iEEENS5_IJNS5_IJSG_NSA_ILi4096EEEEEENS5_IJSB_lEEElEEEEEEEEaNS5_IJlSB_lEEENS4_8TiledMMAINS4_8MMA_AtomIJNS4_4SM904GMMA6SPARSE28GMMA_64x128x64_S32S8S8_SS_TNILNS11_9SparseSelE0EEEEEENSI_INS5_IJSJ_SB_SB_EEENS5_IJSB_NSA_ILi0EEES18_EEEEENS5_IJNS4_10UnderscoreES1B_S1B_EEEEENS4_13SM90_TMA_LOADENS4_14ComposedLayoutINS4_7SwizzleILi1ELi4ELi3EEENS4_25smem_sparse_ptr_flag_bitsILi2ELi8EEENSI_INS5_IJNS5_IJSB_NSA_ILi8EEEEEENS5_IJSJ_NSA_ILi32EEEEEEEEENS5_IJNS5_IJS18_SG_EEESM_EEEEEEEvNS4_8identityES1E_NS1F_INS1G_ILi2ELi4ELi3EEENS4_18smem_ptr_flag_bitsILi8EEENSI_INS5_IJS1K_SG_EEENS5_IJSG_SB_EEEEEEEvS1T_EENS_8epilogue10collective6detail29Sm90TmaWarpSpecializedAdapterINS23_15DefaultEpilogueIiNS5_IJSB_llEEES27_NS22_6thread17LinearCombinationIiLi1EiiLNS28_9ScaleType4KindE0ELNS_15FloatRoundStyleE2EiEENS1_15EpilogueDefaultEEEEEvvEEEEvNT_6ParamsE,"ax",@progbits
	.align	128
.text._ZN7cutlass13device_kernelINS_4gemm6kernel13GemmUniversalIN4cute5tupleIJiiiiEEENS1_10collective13CollectiveMmaINS1_40MainloopSm90TmaGmmaWarpSpecializedSparseILi17ENS5_IJNS4_1CILi1EEESB_SB_EEENS1_35KernelTmaWarpSpecializedCooperativeEEENS5_IJNSA_ILi128EEESF_NSA_ILi64EEEEEEaNS5_IJNS4_6LayoutINS5_IJiNS5_IJNSA_ILi2EEEiEEEiEEENS5_IJlNS5_IJSB_SJ_EEElEEEEENSI_INS5_IJNS5_IJSG_iEEESP_iEEENS5_IJNS5_IJSG_NSA_ILi4096EEEEEENS5_IJSB_lEEElEEEEEEEEaNS5_IJlSB_lEEENS4_8TiledMMAINS4_8MMA_AtomIJNS4_4SM904GMMA6SPARSE28GMMA_64x128x64_S32S8S8_SS_TNILNS11_9SparseSelE0EEEEEENSI_INS5_IJSJ_SB_SB_EEENS5_IJSB_NSA_ILi0EEES18_EEEEENS5_IJNS4_10UnderscoreES1B_S1B_EEEEENS4_13SM90_TMA_LOADENS4_14ComposedLayoutINS4_7SwizzleILi1ELi4ELi3EEENS4_25smem_sparse_ptr_flag_bitsILi2ELi8EEENSI_INS5_IJNS5_IJSB_NSA_ILi8EEEEEENS5_IJSJ_NSA_ILi32EEEEEEEEENS5_IJNS5_IJS18_SG_EEESM_EEEEEEEvNS4_8identityES1E_NS1F_INS1G_ILi2ELi4ELi3EEENS4_18smem_ptr_flag_bitsILi8EEENSI_INS5_IJS1K_SG_EEENS5_IJSG_SB_EEEEEEEvS1T_EENS_8epilogue10collective6detail29Sm90TmaWarpSpecializedAdapterINS23_15DefaultEpilogueIiNS5_IJSB_llEEES27_NS22_6thread17LinearCombinationIiLi1EiiLNS28_9ScaleType4KindE0ELNS_15FloatRoundStyleE2EiEENS1_15EpilogueDefaultEEEEEvvEEEEvNT_6ParamsE:
        .type           _ZN7cutlass13device_kernelINS_4gemm6kernel13GemmUniversalIN4cute5tupleIJiiiiEEENS1_10collective13CollectiveMmaINS1_40MainloopSm90TmaGmmaWarpSpecializedSparseILi17ENS5_IJNS4_1CILi1EEESB_SB_EEENS1_35KernelTmaWarpSpecializedCooperativeEEENS5_IJNSA_ILi128EEESF_NSA_ILi64EEEEEEaNS5_IJNS4_6LayoutINS5_IJiNS5_IJNSA_ILi2EEEiEEEiEEENS5_IJlNS5_IJSB_SJ_EEElEEEEENSI_INS5_IJNS5_IJSG_iEEESP_iEEENS5_IJNS5_IJSG_NSA_ILi4096EEEEEENS5_IJSB_lEEElEEEEEEEEaNS5_IJlSB_lEEENS4_8TiledMMAINS4_8MMA_AtomIJNS4_4SM904GMMA6SPARSE28GMMA_64x128x64_S32S8S8_SS_TNILNS11_9SparseSelE0EEEEEENSI_INS5_IJSJ_SB_SB_EEENS5_IJSB_NSA_ILi0EEES18_EEEEENS5_IJNS4_10UnderscoreES1B_S1B_EEEEENS4_13SM90_TMA_LOADENS4_14ComposedLayoutINS4_7SwizzleILi1ELi4ELi3EEENS4_25smem_sparse_ptr_flag_bitsILi2ELi8EEENSI_INS5_IJNS5_IJSB_NSA_ILi8EEEEEENS5_IJSJ_NSA_ILi32EEEEEEEEENS5_IJNS5_IJS18_SG_EEESM_EEEEEEEvNS4_8identityES1E_NS1F_INS1G_ILi2ELi4ELi3EEENS4_18smem_ptr_flag_bitsILi8EEENSI_INS5_IJS1K_SG_EEENS5_IJSG_SB_EEEEEEEvS1T_EENS_8epilogue10collective6detail29Sm90TmaWarpSpecializedAdapterINS23_15DefaultEpilogueIiNS5_IJSB_llEEES27_NS22_6thread17LinearCombinationIiLi1EiiLNS28_9ScaleType4KindE0ELNS_15FloatRoundStyleE2EiEENS1_15EpilogueDefaultEEEEEvvEEEEvNT_6ParamsE,@function
        .size           _ZN7cutlass13device_kernelINS_4gemm6kernel13GemmUniversalIN4cute5tupleIJiiiiEEENS1_10collective13CollectiveMmaINS1_40MainloopSm90TmaGmmaWarpSpecializedSparseILi17ENS5_IJNS4_1CILi1EEESB_SB_EEENS1_35KernelTmaWarpSpecializedCooperativeEEENS5_IJNSA_ILi128EEESF_NSA_ILi64EEEEEEaNS5_IJNS4_6LayoutINS5_IJiNS5_IJNSA_ILi2EEEiEEEiEEENS5_IJlNS5_IJSB_SJ_EEElEEEEENSI_INS5_IJNS5_IJSG_iEEESP_iEEENS5_IJNS5_IJSG_NSA_ILi4096EEEEEENS5_IJSB_lEEElEEEEEEEEaNS5_IJlSB_lEEENS4_8TiledMMAINS4_8MMA_AtomIJNS4_4SM904GMMA6SPARSE28GMMA_64x128x64_S32S8S8_SS_TNILNS11_9SparseSelE0EEEEEENSI_INS5_IJSJ_SB_SB_EEENS5_IJSB_NSA_ILi0EEES18_EEEEENS5_IJNS4_10UnderscoreES1B_S1B_EEEEENS4_13SM90_TMA_LOADENS4_14ComposedLayoutINS4_7SwizzleILi1ELi4ELi3EEENS4_25smem_sparse_ptr_flag_bitsILi2ELi8EEENSI_INS5_IJNS5_IJSB_NSA_ILi8EEEEEENS5_IJSJ_NSA_ILi32EEEEEEEEENS5_IJNS5_IJS18_SG_EEESM_EEEEEEEvNS4_8identityES1E_NS1F_INS1G_ILi2ELi4ELi3EEENS4_18smem_ptr_flag_bitsILi8EEENSI_INS5_IJS1K_SG_EEENS5_IJSG_SB_EEEEEEEvS1T_EENS_8epilogue10collective6detail29Sm90TmaWarpSpecializedAdapterINS23_15DefaultEpilogueIiNS5_IJSB_llEEES27_NS22_6thread17LinearCombinationIiLi1EiiLNS28_9ScaleType4KindE0ELNS_15FloatRoundStyleE2EiEENS1_15EpilogueDefaultEEEEEvvEEEEvNT_6ParamsE,(.L_x_212 - _ZN7cutlass13device_kernelINS_4gemm6kernel13GemmUniversalIN4cute5tupleIJiiiiEEENS1_10collective13CollectiveMmaINS1_40MainloopSm90TmaGmmaWarpSpecializedSparseILi17ENS5_IJNS4_1CILi1EEESB_SB_EEENS1_35KernelTmaWarpSpecializedCooperativeEEENS5_IJNSA_ILi128EEESF_NSA_ILi64EEEEEEaNS5_IJNS4_6LayoutINS5_IJiNS5_IJNSA_ILi2EEEiEEEiEEENS5_IJlNS5_IJSB_SJ_EEElEEEEENSI_INS5_IJNS5_IJSG_iEEESP_iEEENS5_IJNS5_IJSG_NSA_ILi4096EEEEEENS5_IJSB_lEEElEEEEEEEEaNS5_IJlSB_lEEENS4_8TiledMMAINS4_8MMA_AtomIJNS4_4SM904GMMA6SPARSE28GMMA_64x128x64_S32S8S8_SS_TNILNS11_9SparseSelE0EEEEEENSI_INS5_IJSJ_SB_SB_EEENS5_IJSB_NSA_ILi0EEES18_EEEEENS5_IJNS4_10UnderscoreES1B_S1B_EEEEENS4_13SM90_TMA_LOADENS4_14ComposedLayoutINS4_7SwizzleILi1ELi4ELi3EEENS4_25smem_sparse_ptr_flag_bitsILi2ELi8EEENSI_INS5_IJNS5_IJSB_NSA_ILi8EEEEEENS5_IJSJ_NSA_ILi32EEEEEEEEENS5_IJNS5_IJS18_SG_EEESM_EEEEEEEvNS4_8identityES1E_NS1F_INS1G_ILi2ELi4ELi3EEENS4_18smem_ptr_flag_bitsILi8EEENSI_INS5_IJS1K_SG_EEENS5_IJSG_SB_EEEEEEEvS1T_EENS_8epilogue10collective6detail29Sm90TmaWarpSpecializedAdapterINS23_15DefaultEpilogueIiNS5_IJSB_llEEES27_NS22_6thread17LinearCombinationIiLi1EiiLNS28_9ScaleType4KindE0ELNS_15FloatRoundStyleE2EiEENS1_15EpilogueDefaultEEEEEvvEEEEvNT_6ParamsE)
        .other          _ZN7cutlass13device_kernelINS_4gemm6kernel13GemmUniversalIN4cute5tupleIJiiiiEEENS1_10collective13CollectiveMmaINS1_40MainloopSm90TmaGmmaWarpSpecializedSparseILi17ENS5_IJNS4_1CILi1EEESB_SB_EEENS1_35KernelTmaWarpSpecializedCooperativeEEENS5_IJNSA_ILi128EEESF_NSA_ILi64EEEEEEaNS5_IJNS4_6LayoutINS5_IJiNS5_IJNSA_ILi2EEEiEEEiEEENS5_IJlNS5_IJSB_SJ_EEElEEEEENSI_INS5_IJNS5_IJSG_iEEESP_iEEENS5_IJNS5_IJSG_NSA_ILi4096EEEEEENS5_IJSB_lEEElEEEEEEEEaNS5_IJlSB_lEEENS4_8TiledMMAINS4_8MMA_AtomIJNS4_4SM904GMMA6SPARSE28GMMA_64x128x64_S32S8S8_SS_TNILNS11_9SparseSelE0EEEEEENSI_INS5_IJSJ_SB_SB_EEENS5_IJSB_NSA_ILi0EEES18_EEEEENS5_IJNS4_10UnderscoreES1B_S1B_EEEEENS4_13SM90_TMA_LOADENS4_14ComposedLayoutINS4_7SwizzleILi1ELi4ELi3EEENS4_25smem_sparse_ptr_flag_bitsILi2ELi8EEENSI_INS5_IJNS5_IJSB_NSA_ILi8EEEEEENS5_IJSJ_NSA_ILi32EEEEEEEEENS5_IJNS5_IJS18_SG_EEESM_EEEEEEEvNS4_8identityES1E_NS1F_INS1G_ILi2ELi4ELi3EEENS4_18smem_ptr_flag_bitsILi8EEENSI_INS5_IJS1K_SG_EEENS5_IJSG_SB_EEEEEEEvS1T_EENS_8epilogue10collective6detail29Sm90TmaWarpSpecializedAdapterINS23_15DefaultEpilogueIiNS5_IJSB_llEEES27_NS22_6thread17LinearCombinationIiLi1EiiLNS28_9ScaleType4KindE0ELNS_15FloatRoundStyleE2EiEENS1_15EpilogueDefaultEEEEEvvEEEEvNT_6ParamsE,@"STO_CUDA_ENTRY STV_DEFAULT"
_ZN7cutlass13device_kernelINS_4gemm6kernel13GemmUniversalIN4cute5tupleIJiiiiEEENS1_10collective13CollectiveMmaINS1_40MainloopSm90TmaGmmaWarpSpecializedSparseILi17ENS5_IJNS4_1CILi1EEESB_SB_EEENS1_35KernelTmaWarpSpecializedCooperativeEEENS5_IJNSA_ILi128EEESF_NSA_ILi64EEEEEEaNS5_IJNS4_6LayoutINS5_IJiNS5_IJNSA_ILi2EEEiEEEiEEENS5_IJlNS5_IJSB_SJ_EEElEEEEENSI_INS5_IJNS5_IJSG_iEEESP_iEEENS5_IJNS5_IJSG_NSA_ILi4096EEEEEENS5_IJSB_lEEElEEEEEEEEaNS5_IJlSB_lEEENS4_8TiledMMAINS4_8MMA_AtomIJNS4_4SM904GMMA6SPARSE28GMMA_64x128x64_S32S8S8_SS_TNILNS11_9SparseSelE0EEEEEENSI_INS5_IJSJ_SB_SB_EEENS5_IJSB_NSA_ILi0EEES18_EEEEENS5_IJNS4_10UnderscoreES1B_S1B_EEEEENS4_13SM90_TMA_LOADENS4_14ComposedLayoutINS4_7SwizzleILi1ELi4ELi3EEENS4_25smem_sparse_ptr_flag_bitsILi2ELi8EEENSI_INS5_IJNS5_IJSB_NSA_ILi8EEEEEENS5_IJSJ_NSA_ILi32EEEEEEEEENS5_IJNS5_IJS18_SG_EEESM_EEEEEEEvNS4_8identityES1E_NS1F_INS1G_ILi2ELi4ELi3EEENS4_18smem_ptr_flag_bitsILi8EEENSI_INS5_IJS1K_SG_EEENS5_IJSG_SB_EEEEEEEvS1T_EENS_8epilogue10collective6detail29Sm90TmaWarpSpecializedAdapterINS23_15DefaultEpilogueIiNS5_IJSB_llEEES27_NS22_6thread17LinearCombinationIiLi1EiiLNS28_9ScaleType4KindE0ELNS_15FloatRoundStyleE2EiEENS1_15EpilogueDefaultEEEEEvvEEEEvNT_6ParamsE:
[----:B------:R-:W-:Y:S01]  /*0000*/  LDC R1, c[0x0][0x28] ;  /* 0x00000a00ff017b82 */ /* 0x000fe20000000800 */
[----:B------:R-:W0:Y:S01]  /*0010*/  S2R R0, SR_TID.X ;  /* 0x0000000000007919 */ /* 0x000e220000002100 */
[----:B------:R-:W-:Y:S01]  /*0020*/  ELECT P0, URZ, PT ;  /* 0x00000000003f782f */ /* 0x000fe20003800000 */
[----:B------:R-:W-:Y:S01]  /*0030*/  BSSY B0, `(.L_x_0) ;  /* 0x0000012000007945 */ /* 0x000fe20003800000 */
[--C-:B0-----:R-:W-:Y:S02]  /*0040*/  SHF.R.U32.HI R2, RZ, 0x5, R0.reuse ;  /* 0x00000005ff027819 */ /* 0x101fe40000011600 */
[----:B------:R-:W-:-:S03]  /*0050*/  SHF.R.U32.HI R5, RZ, 0x7, R0 ;  /* 0x00000007ff057819 */ /* 0x000fc60000011600 */
[----:B------:R-:W0:Y:S04]  /*0060*/  SHFL.IDX PT, R6, R2, RZ, 0x1f ;  /* 0x00001fff02067589 */ /* 0x000e2800000e0000 */
[----:B------:R1:W2:Y:S01]  /*0070*/  SHFL.IDX PT, R4, R5, RZ, 0x1f ;  /* 0x00001fff05047589 */ /* 0x0002a200000e0000 */
[----:B0-----:R-:W-:-:S13]  /*0080*/  ISETP.NE.OR P0, PT, R6, RZ, !P0 ;  /* 0x000000ff0600720c */ /* 0x001fda0004705670 */
[----:B-12---:R-:W-:Y:S05]  /*0090*/  @P0 BRA `(.L_x_1) ;  /* 0x00000000002c0947 */ /* 0x006fea0003800000 */
[----:B------:R-:W-:Y:S02]  /*00a0*/  ULDC.64 UR4, c[0x0][0x198] ;  /* 0x0000660000047ab9 */ /* 0x000fe40000000a00 */
[----:B------:R-:W-:Y:S02]  /*00b0*/  UIADD3 UR6, UP0, UR4, 0xf0, URZ ;  /* 0x000000f004067890 */ /* 0x000fe4000ff1e03f */
[----:B------:R-:W-:Y:S02]  /*00c0*/  UIADD3 UR8, UP1, UR4, 0x1f0, URZ ;  /* 0x000001f004087890 */ /* 0x000fe4000ff3e03f */
[----:B------:R-:W-:Y:S02]  /*00d0*/  UIADD3 UR4, UP2, UR4, 0x2f0, URZ ;  /* 0x000002f004047890 */ /* 0x000fe4000ff5e03f */
[----:B------:R-:W-:Y:S02]  /*00e0*/  UIADD3.X UR7, URZ, UR5, URZ, UP0, !UPT ;  /* 0x000000053f077290 */ /* 0x000fe400087fe43f */
[----:B------:R-:W-:-:S02]  /*00f0*/  UIADD3.X UR9, URZ, UR5, URZ, UP1, !UPT ;  /* 0x000000053f097290 */ /* 0x000fc40008ffe43f */
[----:B------:R-:W-:-:S05]  /*0100*/  UIADD3.X UR5, URZ, UR5, URZ, UP2, !UPT ;  /* 0x000000053f057290 */ /* 0x000fca00097fe43f */
[----:B------:R0:W-:Y:S02]  /*0110*/  UTMACCTL.PF [UR6] ;  /* 0x00000000060079b9 */ /* 0x0001e40008040000 */
[----:B------:R0:W-:Y:S02]  /*0120*/  UTMACCTL.PF [UR8] ;  /* 0x00000000080079b9 */ /* 0x0001e40008040000 */
[----:B------:R0:W-:Y:S02]  /*0130*/  UTMACCTL.PF [UR4] ;  /* 0x00000000040079b9 */ /* 0x0001e40008040000 */
[----:B0-----:R-:W-:Y:S01]  /*0140*/  NOP ;  /* 0x0000000000007918 */ /* 0x001fe20000000000 */
.L_x_1:
[----:B------:R-:W-:Y:S05]  /*0150*/  BSYNC B0 ;  /* 0x0000000000007941 */ /* 0x000fea0003800000 */
.L_x_0:
[----:B------:R-:W0:Y:S02]  /*0160*/  SHFL.IDX PT, R3, R2, RZ, 0x1f ;  /* 0x00001fff02037589 */ /* 0x000e2400000e0000 */
[----:B0-----:R-:W-:-:S13]  /*0170*/  ISETP.NE.AND P0, PT, R3, RZ, PT ;  /* 0x000000ff0300720c */ /* 0x001fda0003f05270 */
[----:B------:R-:W-:Y:S05]  /*0180*/  @P0 BRA `(.L_x_2) ;  /* 0x0000000000cc0947 */ /* 0x000fea0003800000 */
[----:B------:R-:W-:Y:S01]  /*0190*/  ELECT P0, URZ, PT ;  /* 0x00000000003f782f */ /* 0x000fe20003800000 */
[----:B------:R-:W-:-:S12]  /*01a0*/  BSSY B0, `(.L_x_2) ;  /* 0x0000031000007945 */ /* 0x000fd80003800000 */
[----:B------:R-:W-:Y:S05]  /*01b0*/  @!P0 BRA `(.L_x_3) ;  /* 0x0000000000bc8947 */ /* 0x000fea0003800000 */
[----:B------:R-:W0:Y:S01]  /*01c0*/  S2UR UR8, SR_CgaCtaId ;  /* 0x00000000000879c3 */ /* 0x000e220000008800 */
[----:B------:R-:W-:Y:S01]  /*01d0*/  UMOV UR4, 0x400 ;  /* 0x0000040000047882 */ /* 0x000fe20000000000 */
[----:B------:R-:W-:Y:S01]  /*01e0*/  UMOV UR5, 0x1 ;  /* 0x0000000100057882 */ /* 0x000fe20000000000 */
[----:B------:R-:W-:Y:S02]  /*01f0*/  UMOV UR6, 0x100 ;  /* 0x0000010000067882 */ /* 0x000fe40000000000 */
[----:B------:R-:W-:-:S04]  /*0200*/  UIADD3 UR6, -UR6, 0x100000, URZ ;  /* 0x0010000006067890 */ /* 0x000fc8000fffe13f */
[----:B------:R-:W-:Y:S02]  /*0210*/  USHF.L.U32 UR7, UR6, 0xb, URZ ;  /* 0x0000000b06077899 */ /* 0x000fe4000800063f */
[----:B------:R-:W-:Y:S02]  /*0220*/  USHF.L.U32 UR6, UR6, 0x1, URZ ;  /* 0x0000000106067899 */ /* 0x000fe4000800063f */
[----:B0-----:R-:W-:Y:S02]  /*0230*/  ULEA UR8, UR8, UR4, 0x18 ;  /* 0x0000000408087291 */ /* 0x001fe4000f8ec03f */
[----:B------:R-:W-:-:S04]  /*0240*/  UIADD3 UR4, -UR5, 0x100000, URZ ;  /* 0x0010000005047890 */ /* 0x000fc8000fffe13f */
[----:B------:R-:W-:Y:S02]  /*0250*/  USHF.L.U32 UR5, UR4, 0xb, URZ ;  /* 0x0000000b04057899 */ /* 0x000fe4000800063f */
[----:B------:R-:W-:Y:S01]  /*0260*/  USHF.L.U32 UR4, UR4, 0x1, URZ ;  /* 0x0000000104047899 */ /* 0x000fe2000800063f */
[----:B------:R-:W0:Y:S11]  /*0270*/  FENCE.VIEW.ASYNC.S ;  /* 0x00000000000073c6 */ /* 0x000e360000000000 */
[----:B0-----:R0:W1:Y:S01]  /*0280*/  SYNCS.EXCH.64 URZ, [UR8], UR4 ;  /* 0x00000004083f75b2 */ /* 0x0010620008000100 */
[----:B------:R0:W2:Y:S01]  /*0290*/  SYNCS.EXCH.64 URZ, [UR8+0x88], UR6 ;  /* 0x00008806083f75b2 */ /* 0x0000a20008000100 */
[----:B------:R0:W3:Y:S01]  /*02a0*/  SYNCS.EXCH.64 URZ, [UR8+0x8], UR4 ;  /* 0x00000804083f75b2 */ /* 0x0000e20008000100 */
[----:B------:R0:W4:Y:S01]  /*02b0*/  SYNCS.EXCH.64 URZ, [UR8+0x90], UR6 ;  /* 0x00009006083f75b2 */ /* 0x0001220008000100 */
[----:B------:R0:W0:Y:S01]  /*02c0*/  SYNCS.EXCH.64 URZ, [UR8+0x10], UR4 ;  /* 0x00001004083f75b2 */ /* 0x0000220008000100 */
        /* <DEDUP_REMOVED lines=29> */
[----:B-1234-:R-:W-:Y:S01]  /*04a0*/  NOP ;  /* 0x0000000000007918 */ /* 0x01efe20000000000 */
.L_x_3:
[----:B0-----:R-:W-:Y:S05]  /*04b0*/  BSYNC B0 ;  /* 0x0000000000007941 */ /* 0x001fea0003800000 */
.L_x_2:
[----:B------:R-:W0:Y:S01]  /*04c0*/  SHFL.IDX PT, R2, R2, RZ, 0x1f ;  /* 0x00001fff02027589 */ /* 0x000e2200000e0000 */
[----:B------:R-:W1:Y:S01]  /*04d0*/  LDC R3, c[0x0][0x75c] ;  /* 0x0001d700ff037b82 */ /* 0x000e620000000800 */
[----:B------:R-:W-:Y:S02]  /*04e0*/  ELECT P0, URZ, PT ;  /* 0x00000000003f782f */ /* 0x000fe40003800000 */
[C---:B------:R-:W-:Y:S01]  /*04f0*/  ISETP.NE.AND P2, PT, R4.reuse, RZ, PT ;  /* 0x000000ff0400720c */ /* 0x040fe20003f45270 */
[----:B------:R-:W2:Y:S01]  /*0500*/  S2R R7, SR_CTAID.Y ;  /* 0x0000000000077919 */ /* 0x000ea20000002600 */
[----:B------:R-:W-:Y:S01]  /*0510*/  UMOV UR4, 0x20 ;  /* 0x0000002000047882 */ /* 0x000fe20000000000 */
[----:B------:R-:W-:Y:S01]  /*0520*/  VIADD R12, R4, 0xffffffff ;  /* 0xffffffff040c7836 */ /* 0x000fe20000000000 */
[----:B------:R-:W-:Y:S01]  /*0530*/  NOP ;  /* 0x0000000000007918 */ /* 0x000fe20000000000 */
[----:B------:R-:W3:Y:S01]  /*0540*/  S2R R8, SR_CTAID.X ;  /* 0x0000000000087919 */ /* 0x000ee20000002500 */
[----:B------:R-:W-:-:S02]  /*0550*/  NOP ;  /* 0x0000000000007918 */ /* 0x000fc40000000000 */
[----:B------:R-:W-:Y:S02]  /*0560*/  ISETP.GE.U32.AND P1, PT, R12, 0x2, PT ;  /* 0x000000020c00780c */ /* 0x000fe40003f26070 */
[----:B0-----:R-:W-:Y:S02]  /*0570*/  ISETP.NE.OR P0, PT, R2, RZ, !P0 ;  /* 0x000000ff0200720c */ /* 0x001fe40004705670 */
[----:B-1----:R-:W-:Y:S02]  /*0580*/  ISETP.NE.AND P3, PT, R3, 0x1, PT ;  /* 0x000000010300780c */ /* 0x002fe40003f65270 */
[----:B------:R-:W-:-:S04]  /*0590*/  SHF.R.S32.HI R3, RZ, 0x1f, R6 ;  /* 0x0000001fff037819 */ /* 0x000fc80000011406 */
[----:B------:R-:W-:-:S04]  /*05a0*/  LEA.HI R3, R3, R6, RZ, 0x2 ;  /* 0x0000000603037211 */ /* 0x000fc800078f10ff */
[----:B------:R-:W-:Y:S01]  /*05b0*/  LOP3.LUT R3, R3, 0xfffffffc, RZ, 0xc0, !PT ;  /* 0xfffffffc03037812 */ /* 0x000fe200078ec0ff */
[----:B------:R-:W-:Y:S01]  /*05c0*/  VOTEU.ALL UP0, P0 ;  /* 0x00000000003f7886 */ /* 0x000fe20000000000 */
[----:B------:R-:W-:Y:S01]  /*05d0*/  VOTEU.ALL UP1, P0 ;  /* 0x00000000003f7886 */ /* 0x000fe20000020000 */
[----:B------:R-:W3:Y:S01]  /*05e0*/  @P3 LDC R9, c[0x0][0x10] ;  /* 0x00000400ff093b82 */ /* 0x000ee20000000800 */
[----:B--2---:R-:W-:Y:S02]  /*05f0*/  @P3 IMAD.MOV.U32 R2, RZ, RZ, R7 ;  /* 0x000000ffff023224 */ /* 0x004fe400078e0007 */
[----:B------:R-:W-:Y:S01]  /*0600*/  IMAD.IADD R6, R6, 0x1, -R3 ;  /* 0x0000000106067824 */ /* 0x000fe200078e0a03 */
[----:B------:R-:W-:Y:S01]  /*0610*/  @!UP0 UMOV UR6, 0x400 ;  /* 0x0000040000068882 */ /* 0x000fe20000000000 */
[----:B------:R-:W-:-:S04]  /*0620*/  @!UP0 UIADD3 UR4, -UR4, 0x100000, URZ ;  /* 0x0010000004048890 */ /* 0x000fc8000fffe13f */
[----:B------:R-:W-:Y:S02]  /*0630*/  @!UP0 USHF.L.U32 UR5, UR4, 0xb, URZ ;  /* 0x0000000b04058899 */ /* 0x000fe4000800063f */
[----:B------:R-:W-:Y:S01]  /*0640*/  @!UP0 USHF.L.U32 UR4, UR4, 0x1, URZ ;  /* 0x0000000104048899 */ /* 0x000fe2000800063f */
[----:B------:R-:W-:Y:S01]  /*0650*/  @P3 IMAD.MOV.U32 R3, RZ, RZ, RZ ;  /* 0x000000ffff033224 */ /* 0x000fe200078e00ff */
[----:B------:R-:W0:Y:S01]  /*0660*/  @!UP0 S2UR UR7, SR_CgaCtaId ;  /* 0x00000000000789c3 */ /* 0x000e220000008800 */
[----:B------:R-:W-:-:S07]  /*0670*/  @P3 IMAD.MOV.U32 R13, RZ, RZ, RZ ;  /* 0x000000ffff0d3224 */ /* 0x000fce00078e00ff */
[----:B------:R-:W1:Y:S01]  /*0680*/  @!P3 LDC R10, c[0x0][0xc] ;  /* 0x00000300ff0abb82 */ /* 0x000e620000000800 */
[----:B---3--:R-:W-:-:S04]  /*0690*/  @P3 IMAD.WIDE.U32 R2, R8, R9, R2 ;  /* 0x0000000908023225 */ /* 0x008fc800078e0002 */
[----:B------:R-:W-:Y:S02]  /*06a0*/  IMAD.MOV.U32 R9, RZ, RZ, RZ ;  /* 0x000000ffff097224 */ /* 0x000fe400078e00ff */
[----:B------:R-:W-:Y:S01]  /*06b0*/  @P3 IMAD.IADD R3, R3, 0x1, R13 ;  /* 0x0000000103033824 */ /* 0x000fe200078e020d */
[----:B0-----:R-:W-:Y:S01]  /*06c0*/  @!UP0 ULEA UR6, UR7, UR6, 0x18 ;  /* 0x0000000607068291 */ /* 0x001fe2000f8ec03f */
[----:B------:R-:W-:Y:S01]  /*06d0*/  VOTEU.ALL UP0, P0 ;  /* 0x00000000003f7886 */ /* 0x000fe20000000000 */
[----:B------:R-:W-:-:S04]  /*06e0*/  ISETP.NE.AND P0, PT, R6, 0x3, PT ;  /* 0x000000030600780c */ /* 0x000fc80003f05270 */
[----:B------:R-:W-:Y:S01]  /*06f0*/  ISETP.EQ.OR P0, PT, R6, RZ, !P0 ;  /* 0x000000ff0600720c */ /* 0x000fe20004702670 */
[----:B-1----:R-:W-:-:S03]  /*0700*/  @!P3 IMAD.WIDE.U32 R10, R10, R7, R8 ;  /* 0x000000070a0ab225 */ /* 0x002fc600078e0008 */
[----:B------:R-:W-:Y:S01]  /*0710*/  ISETP.EQ.AND P0, PT, R4, RZ, P0 ;  /* 0x000000ff0400720c */ /* 0x000fe20000702270 */
[----:B------:R-:W0:Y:S02]  /*0720*/  FENCE.VIEW.ASYNC.S ;  /* 0x00000000000073c6 */ /* 0x000e240000000000 */
[----:B0-----:R0:W1:Y:S01]  /*0730*/  @!UP0 SYNCS.EXCH.64 URZ, [UR6+0x120], UR4 ;  /* 0x00012004063f85b2 */ /* 0x0010620008000100 */
[----:B------:R-:W-:Y:S01]  /*0740*/  @!P3 IMAD.MOV.U32 R2, RZ, RZ, R10 ;  /* 0x000000ffff02b224 */ /* 0x000fe200078e000a */
[----:B------:R-:W-:Y:S01]  /*0750*/  SEL R4, RZ, 0x1, !P0 ;  /* 0x00000001ff047807 */ /* 0x000fe20004000000 */
[----:B------:R-:W-:-:S03]  /*0760*/  @!P3 IMAD.MOV.U32 R3, RZ, RZ, R11 ;  /* 0x000000ffff03b224 */ /* 0x000fc600078e000b */
[----:B------:R-:W-:Y:S01]  /*0770*/  SEL R4, R4, 0x2, P1 ;  /* 0x0000000204047807 */ /* 0x000fe20000800000 */
[----:B------:R0:W1:Y:S01]  /*0780*/  @!UP1 SYNCS.EXCH.64 URZ, [UR6+0x128], UR4 ;  /* 0x00012804063f95b2 */ /* 0x0000620008000100 */
[----:B------:R-:W-:Y:S01]  /*0790*/  NOP ;  /* 0x0000000000007918 */ /* 0x000fe20000000000 */
[----:B-1----:R-:W-:Y:S06]  /*07a0*/  BAR.SYNC.DEFER_BLOCKING 0x0 ;  /* 0x0000000000007b1d */ /* 0x002fec0000010000 */
[----:B------:R-:W-:Y:S05]  /*07b0*/  @!P2 BRA `(.L_x_4) ;  /* 0x0000006000fca947 */ /* 0x000fea0003800000 */
[----:B------:R-:W-:-:S13]  /*07c0*/  ISETP.GT.U32.AND P0, PT, R12, 0x1, PT ;  /* 0x000000010c00780c */ /* 0x000fda0003f04070 */
[----:B0-----:R-:W-:Y:S05]  /*07d0*/  @P0 EXIT ;  /* 0x000000000000094d */ /* 0x001fea0003800000 */
[----:B------:R-:W-:Y:S01]  /*07e0*/  ULDC.64 UR4, c[0x0][0x750] ;  /* 0x0001d40000047ab9 */ /* 0x000fe20000000a00 */
[----:B------:R-:W-:Y:S01]  /*07f0*/  PRMT R10, RZ, 0x7610, R10 ;  /* 0x00007610ff0a7816 */ /* 0x000fe2000000000a */
[----:B------:R-:W-:Y:S01]  /*0800*/  IMAD.MOV.U32 R12, RZ, RZ, -0x1 ;  /* 0xffffffffff0c7424 */ /* 0x000fe200078e00ff */
[----:B------:R-:W-:Y:S01]  /*0810*/  ISETP.GE.U32.AND P0, PT, R2, UR4, PT ;  /* 0x0000000402007c0c */ /* 0x000fe2000bf06070 */
[----:B------:R-:W-:Y:S02]  /*0820*/  IMAD.MOV.U32 R16, RZ, RZ, -0x1 ;  /* 0xffffffffff107424 */ /* 0x000fe400078e00ff */
[----:B------:R-:W-:Y:S01]  /*0830*/  IMAD.MOV.U32 R11, RZ, RZ, -0x1 ;  /* 0xffffffffff0b7424 */ /* 0x000fe200078e00ff */
[----:B------:R-:W-:-:S13]  /*0840*/  ISETP.GE.U32.AND.EX P0, PT, R3, UR5, PT, P0 ;  /* 0x0000000503007c0c */ /* 0x000fda000bf06100 */
[----:B------:R-:W-:Y:S05]  /*0850*/  @P0 BRA `(.L_x_5) ;  /* 0x0000000400580947 */ /* 0x000fea0003800000 */
[----:B------:R-:W0:Y:S01]  /*0860*/  LDC.64 R18, c[0x0][0x728] ;  /* 0x0001ca00ff127b82 */ /* 0x000e220000000a00 */
[----:B------:R-:W-:Y:S02]  /*0870*/  IMAD.MOV.U32 R10, RZ, RZ, R2 ;  /* 0x000000ffff0a7224 */ /* 0x000fe400078e0002 */
[----:B------:R-:W-:-:S05]  /*0880*/  IMAD.MOV.U32 R11, RZ, RZ, R3 ;  /* 0x000000ffff0b7224 */ /* 0x000fca00078e0003 */
[----:B------:R-:W1:Y:S08]  /*0890*/  LDC R6, c[0x0][0x730] ;  /* 0x0001cc00ff067b82 */ /* 0x000e700000000800 */
[----:B------:R-:W2:Y:S01]  /*08a0*/  LDC.64 R20, c[0x0][0x720] ;  /* 0x0001c800ff147b82 */ /* 0x000ea20000000a00 */
[----:B0-----:R-:W-:-:S04]  /*08b0*/  ISETP.NE.U32.AND P0, PT, R18, RZ, PT ;  /* 0x000000ff1200720c */ /* 0x001fc80003f05070 */
[----:B------:R-:W-:-:S13]  /*08c0*/  ISETP.NE.AND.EX P0, PT, R19, RZ, PT, P0 ;  /* 0x000000ff1300720c */ /* 0x000fda0003f05300 */
[----:B-12---:R-:W-:Y:S05]  /*08d0*/  @!P0 BRA `(.L_x_6) ;  /* 0x0000000000288947 */ /* 0x006fea0003800000 */
[----:B------:R-:W0:Y:S02]  /*08e0*/  LDC R15, c[0x0][0x734] ;  /* 0x0001cd00ff0f7b82 */ /* 0x000e240000000800 */
[----:B0-----:R-:W-:-:S05]  /*08f0*/  IADD3 R15, P0, R2, R15, RZ ;  /* 0x0000000f020f7210 */ /* 0x001fca0007f1e0ff */
[----:B------:R-:W-:-:S04]  /*0900*/  IMAD.X R17, RZ, RZ, R3, P0 ;  /* 0x000000ffff117224 */ /* 0x000fc800000e0603 */
[----:B------:R-:W-:-:S04]  /*0910*/  IMAD.WIDE.U32 R10, R17, R18, RZ ;  /* 0x00000012110a7225 */ /* 0x000fc800078e00ff */
[----:B------:R-:W-:-:S04]  /*0920*/  IMAD.WIDE.U32 R12, P0, R15, R19, R10 ;  /* 0x000000130f0c7225 */ /* 0x000fc8000780000a */
[----:B------:R-:W-:-:S04]  /*0930*/  IMAD.WIDE.U32 R10, R15, R18, RZ ;  /* 0x000000120f0a7225 */ /* 0x000fc800078e00ff */
[----:B------:R-:W-:Y:S01]  /*0940*/  IMAD.X R15, RZ, RZ, RZ, P0 ;  /* 0x000000ffff0f7224 */ /* 0x000fe200000e06ff */
[----:B------:R-:W-:Y:S01]  /*0950*/  IADD3 RZ, P0, R11, R12, RZ ;  /* 0x0000000c0bff7210 */ /* 0x000fe20007f1e0ff */
[----:B------:R-:W-:-:S04]  /*0960*/  IMAD.MOV.U32 R14, RZ, RZ, R13 ;  /* 0x000000ffff0e7224 */ /* 0x000fc800078e000d */
[----:B------:R-:W-:-:S08]  /*0970*/  IMAD.WIDE.U32.X R10, R17, R19, R14, P0 ;  /* 0x00000013110a7225 */ /* 0x000fd000000e040e */
.L_x_6:
[-CC-:B------:R-:W-:Y:S01]  /*0980*/  SHF.R.U64 R25, R10, R6.reuse, R11.reuse ;  /* 0x000000060a197219 */ /* 0x180fe2000000120b */
[----:B------:R-:W0:Y:S01]  /*0990*/  LDC R14, c[0x0][0x718] ;  /* 0x0001c600ff0e7b82 */ /* 0x000e220000000800 */
[----:B------:R-:W-:Y:S01]  /*09a0*/  SHF.R.U32.HI R9, RZ, R6, R11 ;  /* 0x00000006ff097219 */ /* 0x000fe2000001160b */
[----:B------:R-:W-:Y:S01]  /*09b0*/  ULDC UR4, c[0x0][0x150] ;  /* 0x0000540000047ab9 */ /* 0x000fe20000000800 */
[----:B------:R-:W-:Y:S02]  /*09c0*/  IADD3 R13, P0, RZ, -R25, RZ ;  /* 0x80000019ff0d7210 */ /* 0x000fe40007f1e0ff */
[----:B------:R-:W-:-:S03]  /*09d0*/  I2FP.F32.U32 R6, R8 ;  /* 0x0000000800067245 */ /* 0x000fc60000201000 */
[----:B------:R-:W1:Y:S01]  /*09e0*/  LDC.64 R26, c[0x0][0x740] ;  /* 0x0001d000ff1a7b82 */ /* 0x000e620000000a00 */
[----:B------:R-:W-:Y:S02]  /*09f0*/  IMAD.X R15, RZ, RZ, ~R9, P0 ;  /* 0x000000ffff0f7224 */ /* 0x000fe400000e0e09 */
[----:B------:R-:W-:Y:S01]  /*0a00*/  FMUL R6, R6, UR4 ;  /* 0x0000000406067c20 */ /* 0x000fe20008400000 */
[----:B------:R-:W-:Y:S01]  /*0a10*/  IMAD.WIDE.U32 R10, R13, R20, R2 ;  /* 0x000000140d0a7225 */ /* 0x000fe200078e0002 */
[----:B------:R-:W-:-:S03]  /*0a20*/  ULDC UR4, c[0x0][0x154] ;  /* 0x0000550000047ab9 */ /* 0x000fc60000000800 */
[----:B------:R-:W-:Y:S01]  /*0a30*/  IMAD R12, R15, R20, RZ ;  /* 0x000000140f0c7224 */ /* 0x000fe200078e02ff */
[----:B------:R-:W2:Y:S01]  /*0a40*/  LDC R9, c[0x0][0x144] ;  /* 0x00005100ff097b82 */ /* 0x000ea20000000800 */
[----:B------:R-:W3:Y:S02]  /*0a50*/  F2I.U32.TRUNC.NTZ R6, R6 ;  /* 0x0000000600067305 */ /* 0x000ee4000020f000 */
[----:B------:R-:W-:-:S04]  /*0a60*/  IMAD R13, R13, R21, R12 ;  /* 0x000000150d0d7224 */ /* 0x000fc800078e020c */
[----:B------:R-:W-:Y:S01]  /*0a70*/  IMAD.IADD R11, R11, 0x1, R13 ;  /* 0x000000010b0b7824 */ /* 0x000fe200078e020d */
[----:B------:R-:W4:Y:S01]  /*0a80*/  LDC R16, c[0x0][0x708] ;  /* 0x0001c200ff107b82 */ /* 0x000f220000000800 */
[----:B------:R-:W-:-:S03]  /*0a90*/  IMAD.MOV.U32 R13, RZ, RZ, -0x1 ;  /* 0xffffffffff0d7424 */ /* 0x000fc600078e00ff */
[-CC-:B0-----:R-:W-:Y:S02]  /*0aa0*/  SHF.R.U64 R20, R10, R14.reuse, R11.reuse ;  /* 0x0000000e0a147219 */ /* 0x181fe4000000120b */
[----:B------:R-:W-:Y:S02]  /*0ab0*/  I2FP.F32.U32 R10, R7 ;  /* 0x00000007000a7245 */ /* 0x000fe40000201000 */
[----:B------:R-:W0:Y:S01]  /*0ac0*/  LDC R24, c[0x0][0x758] ;  /* 0x0001d600ff187b82 */ /* 0x000e220000000800 */
[----:B-1----:R-:W-:Y:S01]  /*0ad0*/  ISETP.NE.U32.AND P0, PT, R26, RZ, PT ;  /* 0x000000ff1a00720c */ /* 0x002fe20003f05070 */
[----:B---3--:R-:W-:Y:S01]  /*0ae0*/  IMAD.MOV R12, RZ, RZ, -R6 ;  /* 0x000000ffff0c7224 */ /* 0x008fe200078e0a06 */
[----:B------:R-:W-:Y:S01]  /*0af0*/  SHF.R.U32.HI R11, RZ, R14, R11 ;  /* 0x0000000eff0b7219 */ /* 0x000fe2000001160b */
[----:B------:R-:W-:Y:S01]  /*0b00*/  FMUL R10, R10, UR4 ;  /* 0x000000040a0a7c20 */ /* 0x000fe20008400000 */
[----:B------:R-:W-:-:S03]  /*0b10*/  ISETP.NE.AND.EX P0, PT, R27, RZ, PT, P0 ;  /* 0x000000ff1b00720c */ /* 0x000fc60003f05300 */
[----:B------:R-:W1:Y:S01]  /*0b20*/  LDC R18, c[0x0][0x148] ;  /* 0x00005200ff127b82 */ /* 0x000e620000000800 */
[----:B--2---:R-:W-:-:S07]  /*0b30*/  IMAD R6, R9, R12, R8 ;  /* 0x0000000c09067224 */ /* 0x004fce00078e0208 */
[----:B------:R-:W2:Y:S01]  /*0b40*/  LDC R22, c[0x0][0x700] ;  /* 0x0001c000ff167b82 */ /* 0x000ea20000000800 */
[-CC-:B----4-:R-:W-:Y:S02]  /*0b50*/  SHF.R.U64 R28, R20, R16.reuse, R11.reuse ;  /* 0x00000010141c7219 */ /* 0x190fe4000000120b */
[----:B------:R-:W-:Y:S01]  /*0b60*/  SHF.R.U32.HI R9, RZ, R16, R11 ;  /* 0x00000010ff097219 */ /* 0x000fe2000001160b */
[----:B------:R-:W-:Y:S01]  /*0b70*/  IMAD.MOV.U32 R11, RZ, RZ, 0x1 ;  /* 0x00000001ff0b7424 */ /* 0x000fe200078e00ff */
[----:B------:R3:W4:Y:S03]  /*0b80*/  F2I.U32.TRUNC.NTZ R16, R10 ;  /* 0x0000000a00107305 */ /* 0x000726000020f000 */
[----:B------:R-:W1:Y:S01]  /*0b90*/  LDC R19, c[0x0][0x748] ;  /* 0x0001d200ff137b82 */ /* 0x000e620000000800 */
[-C--:B0-----:R-:W-:Y:S02]  /*0ba0*/  SHF.L.U32 R8, R13, R24.reuse, RZ ;  /* 0x000000180d087219 */ /* 0x081fe400000006ff */
[----:B------:R-:W-:-:S02]  /*0bb0*/  SHF.R.U64 R30, R28, R24, R9 ;  /* 0x000000181c1e7219 */ /* 0x000fc40000001209 */
[----:B------:R-:W-:Y:S02]  /*0bc0*/  LOP3.LUT R15, RZ, R8, RZ, 0x33, !PT ;  /* 0x00000008ff0f7212 */ /* 0x000fe400078e33ff */
[-C--:B------:R-:W-:Y:S01]  /*0bd0*/  SHF.R.U32.HI R9, RZ, R24.reuse, R9 ;  /* 0x00000018ff097219 */ /* 0x080fe20000011609 */
[----:B------:R-:W0:Y:S01]  /*0be0*/  LDC R21, c[0x0][0x738] ;  /* 0x0001ce00ff157b82 */ /* 0x000e220000000800 */
[----:B------:R-:W-:Y:S01]  /*0bf0*/  SHF.L.U32 R14, R11, R24, RZ ;  /* 0x000000180b0e7219 */ /* 0x000fe200000006ff */
[----:B------:R-:W-:-:S06]  /*0c00*/  IMAD.MOV.U32 R8, RZ, RZ, R30 ;  /* 0x000000ffff087224 */ /* 0x000fcc00078e001e */
[----:B------:R-:W0:Y:S01]  /*0c10*/  LDC R23, c[0x0][0x710] ;  /* 0x0001c400ff177b82 */ /* 0x000e220000000800 */
[----:B---34-:R-:W-:Y:S05]  /*0c20*/  @!P0 BRA `(.L_x_7) ;  /* 0x0000000000288947 */ /* 0x018fea0003800000 */
[----:B------:R-:W3:Y:S02]  /*0c30*/  LDC R13, c[0x0][0x74c] ;  /* 0x0001d300ff0d7b82 */ /* 0x000ee40000000800 */
[----:B---3--:R-:W-:-:S05]  /*0c40*/  IADD3 R13, P0, R30, R13, RZ ;  /* 0x0000000d1e0d7210 */ /* 0x008fca0007f1e0ff */
        /* <DEDUP_REMOVED lines=8> */
.L_x_7:
[----:B-1----:R-:W-:Y:S01]  /*0cd0*/  SHF.R.U64 R8, R8, R19, R9 ;  /* 0x0000001308087219 */ /* 0x002fe20000001209 */
[----:B--2---:R-:W-:Y:S01]  /*0ce0*/  VIADD R9, R22, 0xffffffff ;  /* 0xffffffff16097836 */ /* 0x004fe20000000000 */
[----:B------:R-:W-:Y:S01]  /*0cf0*/  LOP3.LUT R15, R28, R15, RZ, 0xc0, !PT ;  /* 0x0000000f1c0f7212 */ /* 0x000fe200078ec0ff */
[----:B------:R-:W-:Y:S02]  /*0d00*/  IMAD.MOV R16, RZ, RZ, -R16 ;  /* 0x000000ffff107224 */ /* 0x000fe400078e0a10 */
[----:B------:R-:W-:Y:S01]  /*0d10*/  IMAD.MOV R10, RZ, RZ, -R8 ;  /* 0x000000ffff0a7224 */ /* 0x000fe200078e0a08 */
[----:B------:R-:W-:Y:S01]  /*0d20*/  LOP3.LUT R9, R20, R9, RZ, 0xc0, !PT ;  /* 0x0000000914097212 */ /* 0x000fe200078ec0ff */
[----:B------:R-:W-:Y:S02]  /*0d30*/  @P3 IMAD R6, R18, R16, R7 ;  /* 0x0000001012063224 */ /* 0x000fe400078e0207 */
[----:B------:R-:W-:Y:S02]  /*0d40*/  IMAD R15, R14, R8, R15 ;  /* 0x000000080e0f7224 */ /* 0x000fe400078e020f */
[----:B0-----:R-:W-:-:S02]  /*0d50*/  IMAD R7, R10, R21, R30 ;  /* 0x000000150a077224 */ /* 0x001fc400078e021e */
[----:B------:R-:W-:Y:S02]  /*0d60*/  IMAD R6, R15, R23, R6 ;  /* 0x000000170f067224 */ /* 0x000fe400078e0206 */
[----:B------:R-:W-:Y:S02]  /*0d70*/  IMAD R7, R7, R22, R9 ;  /* 0x0000001607077224 */ /* 0x000fe400078e0209 */
[----:B------:R-:W-:Y:S02]  /*0d80*/  IMAD.MOV.U32 R10, RZ, RZ, 0x1 ;  /* 0x00000001ff0a7424 */ /* 0x000fe400078e00ff */
[----:B------:R-:W-:Y:S01]  /*0d90*/  IMAD.MOV.U32 R11, RZ, RZ, R25 ;  /* 0x000000ffff0b7224 */ /* 0x000fe200078e0019 */
[----:B------:R-:W-:Y:S02]  /*0da0*/  SEL R16, R7, R6, !P3 ;  /* 0x0000000607107207 */ /* 0x000fe40005800000 */
[----:B------:R-:W-:-:S07]  /*0db0*/  SEL R12, R6, R7, !P3 ;  /* 0x00000007060c7207 */ /* 0x000fce0005800000 */
.L_x_5:
[----:B------:R-:W-:-:S08]  /*0dc0*/  NOP ;  /* 0x0000000000007918 */ /* 0x000fd00000000000 */
[----:B------:R-:W0:Y:S02]  /*0dd0*/  USETMAXREG.TRY_ALLOC.CTAPOOL UP0, 0xe8 ;  /* 0x000000e8000079c8 */ /* 0x000e240008000600 */
[----:B0-----:R-:W-:-:S13]  /*0de0*/  PLOP3.LUT P0, PT, PT, PT, UP0, 0x80, 0x0 ;  /* 0x000000000000781c */ /* 0x001fda0003f0f008 */
[----:B------:R-:W-:Y:S05]  /*0df0*/  @!P0 BRA `(.L_x_5) ;  /* 0xfffffffc00f08947 */ /* 0x000fea000383ffff */
[----:B------:R-:W-:Y:S01]  /*0e00*/  ULDC.64 UR4, c[0x0][0x698] ;  /* 0x0001a60000047ab9 */ /* 0x000fe20000000a00 */
[----:B------:R-:W-:Y:S01]  /*0e10*/  ULDC.64 UR14, c[0x0][0x208] ;  /* 0x00008200000e7ab9 */ /* 0x000fe20000000a00 */
[----:B------:R-:W-:-:S04]  /*0e20*/  ISETP.NE.U32.AND P0, PT, RZ, UR4, PT ;  /* 0x00000004ff007c0c */ /* 0x000fc8000bf05070 */
[----:B------:R-:W-:-:S13]  /*0e30*/  ISETP.NE.AND.EX P0, PT, RZ, UR5, PT, P0 ;  /* 0x00000005ff007c0c */ /* 0x000fda000bf05300 */
[----:B------:R-:W-:Y:S05]  /*0e40*/  @!P0 BRA `(.L_x_8) ;  /* 0x00000000001c8947 */ /* 0x000fea0003800000 */
[----:B------:R-:W0:Y:S02]  /*0e50*/  LDC.64 R6, c[0x0][0x698] ;  /* 0x0001a600ff067b82 */ /* 0x000e240000000a00 */
[----:B0-----:R-:W2:Y:S02]  /*0e60*/  LDG.E.64 R6, desc[UR14][R6.64] ;  /* 0x0000000e06067981 */ /* 0x001ea4000c1e1b00 */
[----:B--2---:R-:W-:-:S04]  /*0e70*/  ISETP.NE.U32.AND P0, PT, R6, RZ, PT ;  /* 0x000000ff0600720c */ /* 0x004fc80003f05070 */
[----:B------:R-:W-:-:S13]  /*0e80*/  ISETP.NE.AND.EX P0, PT, R7, RZ, PT, P0 ;  /* 0x000000ff0700720c */ /* 0x000fda0003f05300 */
[----:B------:R-:W-:Y:S05]  /*0e90*/  @!P0 BRA `(.L_x_8) ;  /* 0x0000000000088947 */ /* 0x000fea0003800000 */
[----:B------:R0:W5:Y:S01]  /*0ea0*/  LD.E R6, desc[UR14][R6.64] ;  /* 0x0000000e06067980 */ /* 0x000162000c101900 */
[----:B------:R-:W-:Y:S05]  /*0eb0*/  BRA `(.L_x_9) ;  /* 0x0000000000207947 */ /* 0x000fea0003800000 */
.L_x_8:
[----:B------:R-:W-:Y:S02]  /*0ec0*/  ULDC.64 UR4, c[0x0][0x688] ;  /* 0x0001a20000047ab9 */ /* 0x000fe40000000a00 */
[----:B------:R-:W-:-:S04]  /*0ed0*/  ISETP.NE.U32.AND P0, PT, RZ, UR4, PT ;  /* 0x00000004ff007c0c */ /* 0x000fc8000bf05070 */
[----:B------:R-:W-:-:S13]  /*0ee0*/  ISETP.NE.AND.EX P0, PT, RZ, UR5, PT, P0 ;  /* 0x00000005ff007c0c */ /* 0x000fda000bf05300 */
[----:B------:R-:W-:Y:S05]  /*0ef0*/  @!P0 BRA `(.L_x_10) ;  /* 0x00000000000c8947 */ /* 0x000fea0003800000 */
[----:B------:R-:W0:Y:S02]  /*0f00*/  LDC.64 R6, c[0x0][0x688] ;  /* 0x0001a200ff067b82 */ /* 0x000e240000000a00 */
[----:B0-----:R1:W5:Y:S01]  /*0f10*/  LDG.E R6, desc[UR14][R6.64] ;  /* 0x0000000e06067981 */ /* 0x001362000c1e1900 */
[----:B------:R-:W-:Y:S05]  /*0f20*/  BRA `(.L_x_9) ;  /* 0x0000000000047947 */ /* 0x000fea0003800000 */
.L_x_10:
[----:B------:R-:W2:Y:S02]  /*0f30*/  LDC R6, c[0x0][0x680] ;  /* 0x0001a000ff067b82 */ /* 0x000ea40000000800 */
.L_x_9:
[----:B------:R-:W-:Y:S02]  /*0f40*/  ULDC.64 UR4, c[0x0][0x6a0] ;  /* 0x0001a80000047ab9 */ /* 0x000fe40000000a00 */
[----:B------:R-:W-:-:S04]  /*0f50*/  ISETP.NE.U32.AND P0, PT, RZ, UR4, PT ;  /* 0x00000004ff007c0c */ /* 0x000fc8000bf05070 */
[----:B------:R-:W-:-:S13]  /*0f60*/  ISETP.NE.AND.EX P0, PT, RZ, UR5, PT, P0 ;  /* 0x00000005ff007c0c */ /* 0x000fda000bf05300 */
[----:B------:R-:W-:Y:S05]  /*0f70*/  @!P0 BRA `(.L_x_11) ;  /* 0x00000000001c8947 */ /* 0x000fea0003800000 */
[----:B------:R-:W3:Y:S02]  /*0f80*/  LDC.64 R8, c[0x0][0x6a0] ;  /* 0x0001a800ff087b82 */ /* 0x000ee40000000a00 */
[----:B---3--:R-:W3:Y:S02]  /*0f90*/  LDG.E.64 R8, desc[UR14][R8.64] ;  /* 0x0000000e08087981 */ /* 0x008ee4000c1e1b00 */
[----:B---3--:R-:W-:-:S04]  /*0fa0*/  ISETP.NE.U32.AND P0, PT, R8, RZ, PT ;  /* 0x000000ff0800720c */ /* 0x008fc80003f05070 */
[----:B------:R-:W-:-:S13]  /*0fb0*/  ISETP.NE.AND.EX P0, PT, R9, RZ, PT, P0 ;  /* 0x000000ff0900720c */ /* 0x000fda0003f05300 */
[----:B------:R-:W-:Y:S05]  /*0fc0*/  @!P0 BRA `(.L_x_11) ;  /* 0x0000000000088947 */ /* 0x000fea0003800000 */
[----:B------:R3:W5:Y:S01]  /*0fd0*/  LD.E R8, desc[UR14][R8.64] ;  /* 0x0000000e08087980 */ /* 0x000762000c101900 */
[----:B------:R-:W-:Y:S05]  /*0fe0*/  BRA `(.L_x_12) ;  /* 0x0000000000207947 */ /* 0x000fea0003800000 */
.L_x_11:
[----:B------:R-:W-:Y:S02]  /*0ff0*/  ULDC.64 UR4, c[0x0][0x690] ;  /* 0x0001a40000047ab9 */ /* 0x000fe40000000a00 */
[----:B------:R-:W-:-:S04]  /*1000*/  ISETP.NE.U32.AND P0, PT, RZ, UR4, PT ;  /* 0x00000004ff007c0c */ /* 0x000fc8000bf05070 */
[----:B------:R-:W-:-:S13]  /*1010*/  ISETP.NE.AND.EX P0, PT, RZ, UR5, PT, P0 ;  /* 0x00000005ff007c0c */ /* 0x000fda000bf05300 */
[----:B------:R-:W-:Y:S05]  /*1020*/  @!P0 BRA `(.L_x_13) ;  /* 0x00000000000c8947 */ /* 0x000fea0003800000 */
[----:B------:R-:W3:Y:S02]  /*1030*/  LDC.64 R8, c[0x0][0x690] ;  /* 0x0001a400ff087b82 */ /* 0x000ee40000000a00 */
[----:B---3--:R4:W5:Y:S01]  /*1040*/  LDG.E R8, desc[UR14][R8.64] ;  /* 0x0000000e08087981 */ /* 0x008962000c1e1900 */
[----:B------:R-:W-:Y:S05]  /*1050*/  BRA `(.L_x_12) ;  /* 0x0000000000047947 */ /* 0x000fea0003800000 */
.L_x_13:
[----:B------:R-:W3:Y:S02]  /*1060*/  LDC R8, c[0x0][0x684] ;  /* 0x0001a100ff087b82 */ /* 0x000ee40000000800 */
.L_x_12:
[----:B------:R-:W-:-:S13]  /*1070*/  LOP3.LUT P0, RZ, R10, 0xff, RZ, 0xc0, !PT ;  /* 0x000000ff0aff7812 */ /* 0x000fda000780c0ff */
[----:B------:R-:W-:Y:S05]  /*1080*/  @!P0 EXIT ;  /* 0x000000000000894d */ /* 0x000fea0003800000 */
[----:B------:R-:W-:Y:S01]  /*1090*/  ULDC UR4, c[0x0][0x28c] ;  /* 0x0000a30000047ab9 */ /* 0x000fe20000000800 */
[----:B------:R-:W-:Y:S01]  /*10a0*/  LOP3.LUT R92, R4, 0x1, RZ, 0xfc, !PT ;  /* 0x00000001045c7812 */ /* 0x000fe200078efcff */
[----:B------:R-:W-:-:S04]  /*10b0*/  UIADD3 UR4, UR4, 0x3f, URZ ;  /* 0x0000003f04047890 */ /* 0x000fc8000fffe03f */
[----:B------:R-:W-:-:S04]  /*10c0*/  USHF.R.S32.HI UR5, URZ, 0x1f, UR4 ;  /* 0x0000001f3f057899 */ /* 0x000fc80008011404 */
[----:B------:R-:W-:-:S03]  /*10d0*/  ULEA.HI UR5, UR5, UR4, URZ, 0x6 ;  /* 0x0000000405057291 */ /* 0x000fc6000f8f303f */
[----:B------:R-:W-:Y:S01]  /*10e0*/  UMOV UR4, URZ ;  /* 0x0000003f00047c82 */ /* 0x000fe20008000000 */
[----:B------:R-:W-:-:S03]  /*10f0*/  USHF.R.S32.HI UR6, URZ, 0x6, UR5 ;  /* 0x000000063f067899 */ /* 0x000fc60008011405 */
[----:B------:R-:W-:-:S09]  /*1100*/  UMOV UR5, URZ ;  /* 0x0000003f00057c82 */ /* 0x000fd20008000000 */
.L_x_150:
[----:B01----:R-:W-:Y:S02]  /*1110*/  LOP3.LUT R7, R0, 0x80, RZ, 0xc0, !PT ;  /* 0x0000008000077812 */ /* 0x003fe400078ec0ff */
[----:B------:R-:W-:Y:S02]  /*1120*/  CS2R R24, SRZ ;  /* 0x0000000000187805 */ /* 0x000fe4000001ff00 */
[----:B----4-:R-:W-:Y:S02]  /*1130*/  CS2R R26, SRZ ;  /* 0x00000000001a7805 */ /* 0x010fe4000001ff00 */
[----:B------:R-:W-:Y:S02]  /*1140*/  CS2R R28, SRZ ;  /* 0x00000000001c7805 */ /* 0x000fe4000001ff00 */
[----:B---34-:R-:W-:Y:S02]  /*1150*/  SHF.R.U32.HI R9, RZ, 0x7, R7 ;  /* 0x00000007ff097819 */ /* 0x018fe40000011607 */
[----:B------:R-:W-:-:S02]  /*1160*/  CS2R R30, SRZ ;  /* 0x00000000001e7805 */ /* 0x000fc4000001ff00 */
[----:B------:R-:W-:Y:S02]  /*1170*/  VIMNMX R7, RZ, UR6, PT ;  /* 0x00000006ff077c48 */ /* 0x000fe4000bfe0100 */
[----:B------:R-:W-:Y:S02]  /*1180*/  CS2R R32, SRZ ;  /* 0x0000000000207805 */ /* 0x000fe4000001ff00 */
[----:B------:R-:W-:Y:S02]  /*1190*/  CS2R R34, SRZ ;  /* 0x0000000000227805 */ /* 0x000fe4000001ff00 */
[----:B------:R-:W-:Y:S01]  /*11a0*/  CS2R R36, SRZ ;  /* 0x0000000000247805 */ /* 0x000fe2000001ff00 */
[----:B------:R-:W0:Y:S01]  /*11b0*/  SHFL.IDX PT, R9, R9, RZ, 0x1f ;  /* 0x00001fff09097589 */ /* 0x000e2200000e0000 */
[----:B------:R-:W-:Y:S02]  /*11c0*/  IADD3 R7, -R7, UR6, RZ ;  /* 0x0000000607077c10 */ /* 0x000fe4000fffe1ff */
[----:B------:R-:W-:-:S02]  /*11d0*/  CS2R R38, SRZ ;  /* 0x0000000000267805 */ /* 0x000fc4000001ff00 */
[----:B------:R-:W-:Y:S02]  /*11e0*/  CS2R R40, SRZ ;  /* 0x0000000000287805 */ /* 0x000fe4000001ff00 */
[----:B------:R-:W-:Y:S02]  /*11f0*/  CS2R R42, SRZ ;  /* 0x00000000002a7805 */ /* 0x000fe4000001ff00 */
[----:B------:R-:W-:Y:S02]  /*1200*/  ISETP.GE.AND P0, PT, R7, 0x1, PT ;  /* 0x000000010700780c */ /* 0x000fe40003f06270 */
[----:B------:R-:W-:Y:S02]  /*1210*/  CS2R R44, SRZ ;  /* 0x00000000002c7805 */ /* 0x000fe4000001ff00 */
[----:B------:R-:W-:Y:S02]  /*1220*/  CS2R R46, SRZ ;  /* 0x00000000002e7805 */ /* 0x000fe4000001ff00 */
[----:B------:R-:W-:-:S02]  /*1230*/  CS2R R48, SRZ ;  /* 0x0000000000307805 */ /* 0x000fc4000001ff00 */
[----:B------:R-:W-:Y:S02]  /*1240*/  CS2R R50, SRZ ;  /* 0x0000000000327805 */ /* 0x000fe4000001ff00 */
[----:B------:R-:W-:Y:S02]  /*1250*/  CS2R R52, SRZ ;  /* 0x0000000000347805 */ /* 0x000fe4000001ff00 */
[----:B------:R-:W-:Y:S02]  /*1260*/  CS2R R54, SRZ ;  /* 0x0000000000367805 */ /* 0x000fe4000001ff00 */
        /* <DEDUP_REMOVED lines=12> */
[----:B0-----:R-:W-:Y:S02]  /*1330*/  R2UR UR7, R9 ;  /* 0x00000000090772ca */ /* 0x001fe400000e0000 */
[----:B------:R-:W-:Y:S02]  /*1340*/  CS2R R80, SRZ ;  /* 0x0000000000507805 */ /* 0x000fe4000001ff00 */
[----:B------:R-:W-:-:S02]  /*1350*/  CS2R R82, SRZ ;  /* 0x0000000000527805 */ /* 0x000fc4000001ff00 */
[----:B------:R-:W-:Y:S02]  /*1360*/  CS2R R84, SRZ ;  /* 0x0000000000547805 */ /* 0x000fe4000001ff00 */
[----:B------:R-:W-:Y:S01]  /*1370*/  CS2R R86, SRZ ;  /* 0x0000000000567805 */ /* 0x000fe2000001ff00 */
[----:B--2--5:R-:W-:Y:S06]  /*1380*/  @!P0 BRA `(.L_x_14) ;  /* 0x0000000400148947 */ /* 0x024fec0003800000 */
[----:B------:R-:W0:Y:S01]  /*1390*/  S2UR UR10, SR_CgaCtaId ;  /* 0x00000000000a79c3 */ /* 0x000e220000008800 */
[----:B------:R-:W-:Y:S01]  /*13a0*/  ULEA.HI UR8, UR7, UR7, URZ, 0x1 ;  /* 0x0000000707087291 */ /* 0x000fe2000f8f083f */
[----:B------:R-:W-:Y:S01]  /*13b0*/  IMAD.U32 R15, RZ, RZ, UR4 ;  /* 0x00000004ff0f7e24 */ /* 0x000fe2000f8e00ff */
[----:B------:R-:W-:Y:S01]  /*13c0*/  UMOV UR9, 0x400 ;  /* 0x0000040000097882 */ /* 0x000fe20000000000 */
[----:B------:R-:W-:Y:S02]  /*13d0*/  UPLOP3.LUT UP0, UPT, UPT, UPT, UPT, 0x40, 0x0 ;  /* 0x000000000000789c */ /* 0x000fe40003f0e870 */
[----:B------:R-:W-:Y:S01]  /*13e0*/  ULOP3.LUT UR8, UR8, 0x1ffffe, URZ, 0xc0, !UPT ;  /* 0x001ffffe08087892 */ /* 0x000fe2000f8ec03f */
[----:B------:R-:W-:Y:S01]  /*13f0*/  UMOV UR12, UR5 ;  /* 0x00000005000c7c82 */ /* 0x000fe20008000000 */
[----:B------:R-:W-:Y:S02]  /*1400*/  UMOV UR13, UR5 ;  /* 0x00000005000d7c82 */ /* 0x000fe40008000000 */
[----:B------:R-:W-:-:S02]  /*1410*/  UIADD3 UR8, UR7, -UR8, URZ ;  /* 0x8000000807087290 */ /* 0x000fc4000fffe03f */
[----:B0-----:R-:W-:-:S04]  /*1420*/  ULEA UR16, UR10, UR9, 0x18 ;  /* 0x000000090a107291 */ /* 0x001fc8000f8ec03f */
[----:B------:R-:W-:-:S04]  /*1430*/  ULEA UR8, UR8, UR16, 0xb ;  /* 0x0000001008087291 */ /* 0x000fc8000f8e583f */
[----:B------:R-:W-:-:S04]  /*1440*/  UIADD3 UR8, UR8, 0x200, URZ ;  /* 0x0000020008087890 */ /* 0x000fc8000fffe03f */
[----:B------:R-:W-:-:S04]  /*1450*/  USHF.R.U32.HI UR8, URZ, 0x4, UR8 ;  /* 0x000000043f087899 */ /* 0x000fc80008011608 */
[----:B------:R-:W-:-:S12]  /*1460*/  ULOP3.LUT UR7, UR8, 0x3fff, URZ, 0xc0, !UPT ;  /* 0x00003fff08077892 */ /* 0x000fd8000f8ec03f */
.L_x_21:
[----:B------:R-:W-:-:S13]  /*1470*/  ISETP.NE.AND P1, PT, R92, 0x3, PT ;  /* 0x000000035c00780c */ /* 0x000fda0003f25270 */
[----:B01----:R-:W-:Y:S05]  /*1480*/  @!P1 BRA `(.L_x_15) ;  /* 0x0000000000049947 */ /* 0x003fea0003800000 */
[----:B------:R-:W-:Y:S01]  /*1490*/  BPT.TRAP 0x1 ;  /* 0x000000040000795c */ /* 0x000fe20000300000 */
.L_x_15:
[----:B------:R-:W-:Y:S01]  /*14a0*/  ULEA UR8, UR12, UR16, 0x3 ;  /* 0x000000100c087291 */ /* 0x000fe2000f8e183f */
[----:B------:R-:W-:-:S08]  /*14b0*/  SHF.L.U32 R13, R15, 0x1f, RZ ;  /* 0x0000001f0f0d7819 */ /* 0x000fd000000006ff */
[----:B------:R0:W1:Y:S01]  /*14c0*/  SYNCS.PHASECHK.TRANS64.TRYWAIT P0, [UR8], R13 ;  /* 0x0000000dff0075a7 */ /* 0x0000620008000148 */
[----:B------:R-:W-:Y:S05]  /*14d0*/  @!P1 BRA `(.L_x_16) ;  /* 0x0000000000049947 */ /* 0x000fea0003800000 */
[----:B------:R-:W-:Y:S01]  /*14e0*/  BPT.TRAP 0x1 ;  /* 0x000000040000795c */ /* 0x000fe20000300000 */
.L_x_16:
[C---:B------:R-:W-:Y:S02]  /*14f0*/  IMAD.SHL.U32 R9, R0.reuse, 0x20, RZ ;  /* 0x0000002000097824 */ /* 0x040fe400078e00ff */
[C---:B------:R-:W-:Y:S02]  /*1500*/  IMAD.SHL.U32 R10, R0.reuse, 0x200, RZ ;  /* 0x00000200000a7824 */ /* 0x040fe400078e00ff */
[----:B------:R-:W-:Y:S01]  /*1510*/  IMAD.SHL.U32 R14, R0, 0x10, RZ ;  /* 0x00000010000e7824 */ /* 0x000fe200078e00ff */
[----:B------:R-:W-:-:S04]  /*1520*/  LOP3.LUT R9, R9, 0x1c00, RZ, 0xc0, !PT ;  /* 0x00001c0009097812 */ /* 0x000fc800078ec0ff */
[----:B------:R-:W-:Y:S01]  /*1530*/  LOP3.LUT R9, R9, 0x200, R10, 0xf8, !PT ;  /* 0x0000020009097812 */ /* 0x000fe200078ef80a */
[----:B------:R-:W-:-:S03]  /*1540*/  IMAD.U32 R10, RZ, RZ, UR12 ;  /* 0x0000000cff0a7e24 */ /* 0x000fc6000f8e00ff */
[----:B------:R-:W-:-:S04]  /*1550*/  LOP3.LUT R9, R9, 0x1c0, R14, 0xf8, !PT ;  /* 0x000001c009097812 */ /* 0x000fc800078ef80e */
[----:B------:R-:W-:-:S04]  /*1560*/  LOP3.LUT R9, R9, 0x20, R14, 0xf8, !PT ;  /* 0x0000002009097812 */ /* 0x000fc800078ef80e */
[----:B------:R-:W-:-:S05]  /*1570*/  SHF.R.U32.HI R9, RZ, 0x3, R9 ;  /* 0x00000003ff097819 */ /* 0x000fca0000011609 */
[----:B------:R-:W-:Y:S01]  /*1580*/  IMAD R9, R10, 0x400, R9 ;  /* 0x000004000a097824 */ /* 0x000fe200078e0209 */
[----:B-1----:R-:W-:Y:S06]  /*1590*/  @P0 BRA `(.L_x_17) ;  /* 0x0000000000080947 */ /* 0x002fec0003800000 */
[----:B------:R-:W1:Y:S02]  /*15a0*/  SYNCS.PHASECHK.TRANS64.TRYWAIT P0, [UR8], R13 ;  /* 0x0000000dff0075a7 */ /* 0x000e640008000148 */
[----:B-1----:R-:W-:Y:S05]  /*15b0*/  @!P0 BRA `(.L_x_18) ;  /* 0x00000074000c8947 */ /* 0x002fea0003800000 */
.L_x_17:
[----:B------:R-:W3:Y:S01]  /*15c0*/  LDS R88, [R9+UR16+0x33200] ;  /* 0x0332001009587984 */ /* 0x000ee20008000800 */
[----:B------:R-:W-:Y:S02]  /*15d0*/  UIADD3 UR8, UR16, 0x11200, URZ ;  /* 0x0001120010087890 */ /* 0x000fe4000fffe03f */
[----:B------:R-:W-:Y:S02]  /*15e0*/  ULOP3.LUT UR9, UR7, 0x10000, URZ, 0xfc, !UPT ;  /* 0x0001000007097892 */ /* 0x000fe4000f8efc3f */
[----:B------:R-:W-:Y:S01]  /*15f0*/  USHF.R.U32.HI UR8, URZ, 0x4, UR8 ;  /* 0x000000043f087899 */ /* 0x000fe20008011608 */
[----:B------:R-:W-:-:S03]  /*1600*/  UMOV UR11, 0x80000020 ;  /* 0x80000020000b7882 */ /* 0x000fc60000000000 */
[----:B------:R-:W-:-:S04]  /*1610*/  ULOP3.LUT UR8, UR8, 0x3fff, URZ, 0xc0, !UPT ;  /* 0x00003fff08087892 */ /* 0x000fc8000f8ec03f */
[----:B------:R-:W-:Y:S02]  /*1620*/  ULOP3.LUT UR10, UR8, 0x10000, URZ, 0xfc, !UPT ;  /* 0x00010000080a7892 */ /* 0x000fe4000f8efc3f */
[----:B------:R-:W-:Y:S02]  /*1630*/  ULEA UR8, UR12, UR9, 0x8 ;  /* 0x000000090c087291 */ /* 0x000fe4000f8e403f */
[----:B------:R-:W-:Y:S01]  /*1640*/  ULEA UR10, UR12, UR10, 0x9 ;  /* 0x0000000a0c0a7291 */ /* 0x000fe2000f8e483f */
[----:B------:R-:W-:Y:S01]  /*1650*/  UMOV UR9, 0xc0000010 ;  /* 0xc000001000097882 */ /* 0x000fe20000000000 */
[----:B---3--:R-:W-:-:S07]  /*1660*/  WARPGROUP.ARRIVE ;  /* 0x00000000000079c5 */ /* 0x008fce0000000000 */
[----:B------:R-:W-:Y:S03]  /*1670*/  IGMMA.SP.64x128x64.S8.S8 R24, gdesc[UR8], R24, UP0, R88, gsb0 ;  /* 0x03805800081879f1 */ /* 0x000fe6000b841218 */
[----:B------:R-:W-:Y:S02]  /*1680*/  WARPGROUP.DEPBAR.LE gsb0, 0x0 ;  /* 0x00008000000079c5 */ /* 0x000fe40000010000 */
[----:B------:R-:W-:Y:S05]  /*1690*/  @!P1 BRA `(.L_x_19) ;  /* 0x0000000000049947 */ /* 0x000fea0003800000 */
[----:B------:R-:W-:Y:S01]  /*16a0*/  BPT.TRAP 0x1 ;  /* 0x000000040000795c */ /* 0x000fe20000300000 */
.L_x_19:
[----:B------:R-:W-:Y:S01]  /*16b0*/  ULEA UR8, UR13, UR16, 0x3 ;  /* 0x000000100d087291 */ /* 0x000fe2000f8e183f */
[----:B------:R-:W-:-:S03]  /*16c0*/  ISETP.GT.U32.AND P0, PT, R4, 0x1, PT ;  /* 0x000000010400780c */ /* 0x000fc60003f04070 */
[----:B------:R-:W-:-:S04]  /*16d0*/  UIADD3 UR8, UR8, 0x88, URZ ;  /* 0x0000008808087890 */ /* 0x000fc8000fffe03f */
[----:B------:R-:W-:-:S09]  /*16e0*/  UPRMT UR8, URZ, 0x654, UR8 ;  /* 0x000006543f087896 */ /* 0x000fd20008000008 */
[----:B------:R-:W-:Y:S01]  /*16f0*/  SYNCS.ARRIVE.TRANS64.RED.A1T0 RZ, [UR8], RZ ;  /* 0x000000ffffff79a7 */ /* 0x000fe20008100408 */
[----:B------:R-:W-:Y:S05]  /*1700*/  @P0 BRA `(.L_x_20) ;  /* 0x0000000000040947 */ /* 0x000fea0003800000 */
[----:B------:R-:W-:Y:S01]  /*1710*/  BPT.TRAP 0x1 ;  /* 0x000000040000795c */ /* 0x000fe20000300000 */
.L_x_20:
[----:B------:R-:W-:Y:S01]  /*1720*/  UIADD3 UR12, UR12, 0x1, URZ ;  /* 0x000000010c0c7890 */ /* 0x000fe2000fffe03f */
[C---:B------:R-:W-:Y:S01]  /*1730*/  ISETP.GT.AND P0, PT, R7.reuse, 0x1, PT ;  /* 0x000000010700780c */ /* 0x040fe20003f04270 */
[----:B------:R-:W-:Y:S01]  /*1740*/  UIADD3 UR13, UR13, 0x1, URZ ;  /* 0x000000010d0d7890 */ /* 0x000fe2000fffe03f */
[----:B------:R-:W-:Y:S01]  /*1750*/  VIADD R7, R7, 0xffffffff ;  /* 0xffffffff07077836 */ /* 0x000fe20000000000 */
[----:B------:R-:W-:Y:S02]  /*1760*/  UISETP.NE.AND UP0, UPT, UR12, 0x11, UPT ;  /* 0x000000110c00788c */ /* 0x000fe4000bf05270 */
[----:B------:R-:W-:Y:S02]  /*1770*/  UISETP.NE.AND UP1, UPT, UR13, 0x11, UPT ;  /* 0x000000110d00788c */ /* 0x000fe4000bf25270 */
[----:B------:R-:W-:Y:S02]  /*1780*/  USEL UR8, URZ, 0x1, UP0 ;  /* 0x000000013f087887 */ /* 0x000fe40008000000 */
[----:B------:R-:W-:-:S02]  /*1790*/  USEL UR12, UR12, URZ, UP0 ;  /* 0x0000003f0c0c7287 */ /* 0x000fc40008000000 */
[----:B------:R-:W-:Y:S02]  /*17a0*/  USEL UR13, UR13, URZ, UP1 ;  /* 0x0000003f0d0d7287 */ /* 0x000fe40008800000 */
[----:B------:R-:W-:Y:S01]  /*17b0*/  UPLOP3.LUT UP0, UPT, UPT, UPT, UPT, 0x80, 0x0 ;  /* 0x000000000000789c */ /* 0x000fe20003f0f070 */
[----:B------:R-:W-:Y:S01]  /*17c0*/  LOP3.LUT R15, R15, UR8, RZ, 0x3c, !PT ;  /* 0x000000080f0f7c12 */ /* 0x000fe2000f8e3cff */
[----:B------:R-:W-:Y:S09]  /*17d0*/  @P0 BRA `(.L_x_21) ;  /* 0xfffffffc00240947 */ /* 0x000ff2000383ffff */
.L_x_14:
[----:B------:R-:W3:Y:S01]  /*17e0*/  LDC R17, c[0x0][0x288] ;  /* 0x0000a200ff117b82 */ /* 0x000ee20000000800 */
[----:B------:R-:W-:Y:S01]  /*17f0*/  LOP3.LUT R7, R0, 0x60, RZ, 0xc0, !PT ;  /* 0x0000006000077812 */ /* 0x000fe200078ec0ff */
[----:B------:R-:W-:Y:S01]  /*1800*/  IMAD.SHL.U32 R18, R16, 0x80, RZ ;  /* 0x0000008010127824 */ /* 0x000fe200078e00ff */
[--C-:B------:R-:W-:Y:S01]  /*1810*/  SHF.R.U32.HI R9, RZ, 0x2, R0.reuse ;  /* 0x00000002ff097819 */ /* 0x100fe20000011600 */
[----:B------:R-:W-:Y:S01]  /*1820*/  UIADD3 UR5, UR6, UR5, URZ ;  /* 0x0000000506057290 */ /* 0x000fe2000fffe03f */
[----:B------:R-:W-:Y:S01]  /*1830*/  SHF.R.U32.HI R7, RZ, 0x5, R7 ;  /* 0x00000005ff077819 */ /* 0x000fe20000011607 */
[----:B------:R-:W-:Y:S01]  /*1840*/  ULDC UR12, c[0x0][0x284] ;  /* 0x0000a100000c7ab9 */ /* 0x000fe20000000800 */
[----:B-1----:R-:W-:Y:S01]  /*1850*/  LOP3.LUT R10, R9, 0x7, RZ, 0xc0, !PT ;  /* 0x00000007090a7812 */ /* 0x002fe200078ec0ff */
[----:B------:R-:W-:Y:S01]  /*1860*/  UISETP.GT.U32.AND UP0, UPT, UR5, 0x10, UPT ;  /* 0x000000100500788c */ /* 0x000fe2000bf04070 */
[----:B------:R-:W-:Y:S01]  /*1870*/  SHF.R.U32.HI R14, RZ, 0x1, R0 ;  /* 0x00000001ff0e7819 */ /* 0x000fe20000011600 */
[----:B------:R-:W-:Y:S01]  /*1880*/  IMAD.SHL.U32 R9, R7, 0x10, RZ ;  /* 0x0000001007097824 */ /* 0x000fe200078e00ff */
[----:B------:R-:W-:Y:S01]  /*1890*/  UISETP.GE.U32.AND UP1, UPT, UR6, 0x11, UPT ;  /* 0x000000110600788c */ /* 0x000fe2000bf26070 */
[----:B------:R-:W-:Y:S01]  /*18a0*/  SHF.R.S32.HI R20, RZ, 0x1f, R11 ;  /* 0x0000001fff147819 */ /* 0x000fe2000001140b */
[----:B------:R-:W-:Y:S01]  /*18b0*/  UISETP.LT.U32.AND UP0, UPT, UR6, 0x11, UP0 ;  /* 0x000000110600788c */ /* 0x000fe20008701070 */
[----:B------:R-:W-:-:S02]  /*18c0*/  WARPGROUP.DEPBAR.LE gsb0, 0x0 ;  /* 0x00008000000079c5 */ /* 0x000fc40000010000 */
[--C-:B------:R-:W-:Y:S01]  /*18d0*/  LOP3.LUT R9, R9, 0xfffffff0, R10.reuse, 0xe2, !PT ;  /* 0xfffffff009097812 */ /* 0x100fe200078ee20a */
[----:B------:R-:W-:Y:S01]  /*18e0*/  IMAD R10, R7, -0x10, -R10 ;  /* 0xfffffff0070a7824 */ /* 0x000fe200078e0a0a */
[----:B------:R-:W-:Y:S01]  /*18f0*/  LOP3.LUT R7, R5, 0x1, RZ, 0xc0, !PT ;  /* 0x0000000105077812 */ /* 0x000fe200078ec0ff */
[----:B------:R-:W-:Y:S01]  /*1900*/  ULDC.64 UR10, c[0x0][0x6d0] ;  /* 0x0001b400000a7ab9 */ /* 0x000fe20000000a00 */
[----:B------:R-:W-:Y:S01]  /*1910*/  LOP3.LUT R14, R9, 0x40, R14, 0xf8, !PT ;  /* 0x00000040090e7812 */ /* 0x000fe200078ef80e */
[----:B------:R-:W-:Y:S01]  /*1920*/  IMAD.SHL.U32 R9, R12, 0x80, RZ ;  /* 0x000000800c097824 */ /* 0x000fe200078e00ff */
[----:B------:R-:W-:Y:S01]  /*1930*/  UIMAD.WIDE.U32 UR8, UR5, -0xf0f0f0f, URZ ;  /* 0xf0f0f0f1050878a5 */ /* 0x000fe2000f8e003f */
[----:B------:R-:W-:Y:S01]  /*1940*/  IMAD R10, R7, -0x40, R10 ;  /* 0xffffffc0070a7824 */ /* 0x000fe200078e020a */
[----:B---3--:R-:W-:Y:S01]  /*1950*/  ISETP.GE.AND P0, PT, R18, R17, PT ;  /* 0x000000111200720c */ /* 0x008fe20003f06270 */
[----:B------:R-:W-:Y:S01]  /*1960*/  USEL UR7, URZ, 0x1, !UP0 ;  /* 0x000000013f077887 */ /* 0x000fe2000c000000 */
[----:B------:R-:W-:Y:S01]  /*1970*/  LOP3.LUT R14, R14, R9, RZ, 0xfc, !PT ;  /* 0x000000090e0e7212 */ /* 0x000fe200078efcff */
[----:B------:R-:W-:Y:S01]  /*1980*/  IMAD R12, R20, UR10, RZ ;  /* 0x0000000a140c7c24 */ /* 0x000fe2000f8e02ff */
[----:B------:R-:W-:Y:S01]  /*1990*/  ISETP.GE.OR P0, PT, R9, UR12, P0 ;  /* 0x0000000c09007c0c */ /* 0x000fe20008706670 */
[----:B------:R-:W-:Y:S01]  /*19a0*/  USHF.R.U32.HI UR8, URZ, 0x4, UR9 ;  /* 0x000000043f087899 */ /* 0x000fe20008011609 */
[----:B------:R-:W-:Y:S01]  /*19b0*/  LOP3.LUT R7, R0, 0x3, RZ, 0xc0, !PT ;  /* 0x0000000300077812 */ /* 0x000fe200078ec0ff */
[----:B------:R-:W-:Y:S01]  /*19c0*/  ULOP3.LUT UR4, UR4, UR7, URZ, 0x3c, !UPT ;  /* 0x0000000704047292 */ /* 0x000fe2000f8e3c3f */
[----:B------:R-:W-:Y:S01]  /*19d0*/  SHF.R.S32.HI R15, RZ, 0x1f, R14 ;  /* 0x0000001fff0f7819 */ /* 0x000fe2000001140e */
[----:B------:R-:W-:Y:S01]  /*19e0*/  IMAD R19, R11, UR11, R12 ;  /* 0x0000000b0b137c24 */ /* 0x000fe2000f8e020c */
[----:B------:R-:W-:Y:S01]  /*19f0*/  UIMAD UR5, UR8, -0x11, UR5 ;  /* 0xffffffef080578a4 */ /* 0x000fe2000f8e0205 */
[----:B------:R-:W-:Y:S01]  /*1a00*/  IMAD R17, R7, -0x2, R17 ;  /* 0xfffffffe07117824 */ /* 0x000fe200078e0211 */
[----:B------:R-:W-:Y:S01]  /*1a10*/  @UP1 ULOP3.LUT UR4, UR4, 0x1, UR8, 0x78, !UPT ;  /* 0x0000000104041892 */ /* 0x000fe2000f8e7808 */
[----:B0-----:R-:W-:Y:S01]  /*1a20*/  IMAD.WIDE.U32 R12, R11, UR10, R14 ;  /* 0x0000000a0b0c7c25 */ /* 0x001fe2000f8e000e */
[----:B------:R-:W-:-:S03]  /*1a30*/  IADD3 R7, -R9, UR12, R10 ;  /* 0x0000000c09077c10 */ /* 0x000fc6000fffe10a */
[----:B------:R-:W-:Y:S02]  /*1a40*/  IMAD.IADD R13, R13, 0x1, R19 ;  /* 0x000000010d0d7824 */ /* 0x000fe400078e0213 */
[----:B------:R-:W-:Y:S02]  /*1a50*/  IMAD.IADD R10, R17, 0x1, -R18 ;  /* 0x00000001110a7824 */ /* 0x000fe400078e0a12 */
[----:B------:R-:W-:Y:S01]  /*1a60*/  IMAD.MOV.U32 R9, RZ, RZ, -0x1 ;  /* 0xffffffffff097424 */ /* 0x000fe200078e00ff */
[----:B------:R-:W-:Y:S06]  /*1a70*/  @P0 BRA `(.L_x_22) ;  /* 0x0000004800a00947 */ /* 0x000fec0003800000 */
[----:B------:R-:W0:Y:S01]  /*1a80*/  LDC.64 R96, c[0x0][0x6c8] ;  /* 0x0001b200ff607b82 */ /* 0x000e220000000a00 */
[----:B------:R-:W-:Y:S01]  /*1a90*/  IMAD.WIDE R16, R16, 0x80, RZ ;  /* 0x0000008010107825 */ /* 0x000fe200078e02ff */
[----:B-----5:R-:W-:Y:S01]  /*1aa0*/  ISETP.NE.AND P1, PT, R8, RZ, PT ;  /* 0x000000ff0800720c */ /* 0x020fe20003f25270 */
[----:B------:R-:W-:Y:S01]  /*1ab0*/  BSSY B0, `(.L_x_22) ;  /* 0x00004a4000007945 */ /* 0x000fe20003800000 */
[----:B------:R-:W-:Y:S01]  /*1ac0*/  ISETP.GT.AND P0, PT, R10, RZ, PT ;  /* 0x000000ff0a00720c */ /* 0x000fe20003f04270 */
[----:B------:R-:W-:-:S03]  /*1ad0*/  IMAD.SHL.U32 R19, R0, 0x2, RZ ;  /* 0x0000000200137824 */ /* 0x000fc600078e00ff */
[----:B------:R-:W-:Y:S02]  /*1ae0*/  ISETP.GT.AND P5, PT, R7, RZ, P0 ;  /* 0x000000ff0700720c */ /* 0x000fe400007a4270 */
[----:B------:R-:W-:Y:S01]  /*1af0*/  LOP3.LUT R99, R16, 0x6, R19, 0xf8, !PT ;  /* 0x0000000610637812 */ /* 0x000fe200078ef813 */
[----:B0-----:R-:W-:-:S04]  /*1b00*/  IMAD R18, R17, R96, RZ ;  /* 0x0000006011127224 */ /* 0x001fc800078e02ff */
[----:B------:R-:W-:-:S04]  /*1b10*/  IMAD.WIDE.U32 R22, R99, R96, R12 ;  /* 0x0000006063167225 */ /* 0x000fc800078e000c */
[----:B------:R-:W-:-:S04]  /*1b20*/  IMAD R13, R99, R97, R18 ;  /* 0x00000061630d7224 */ /* 0x000fc800078e0212 */
[----:B------:R-:W-:Y:S01]  /*1b30*/  IMAD.IADD R21, R23, 0x1, R13 ;  /* 0x0000000117157824 */ /* 0x000fe200078e020d */
[----:B------:R-:W-:Y:S06]  /*1b40*/  @!P1 BRA `(.L_x_23) ;  /* 0x0000003000ec9947 */ /* 0x000fec0003800000 */
[----:B------:R-:W-:Y:S01]  /*1b50*/  ULDC.64 UR8, c[0x0][0x6b8] ;  /* 0x0001ae0000087ab9 */ /* 0x000fe20000000a00 */
[----:B------:R-:W-:Y:S01]  /*1b60*/  ULDC.64 UR12, c[0x0][0x6b0] ;  /* 0x0001ac00000c7ab9 */ /* 0x000fe20000000a00 */
[----:B------:R-:W-:Y:S01]  /*1b70*/  IMAD R12, R20, UR8, RZ ;  /* 0x00000008140c7c24 */ /* 0x000fe2000f8e02ff */
[----:B------:R-:W-:Y:S01]  /*1b80*/  ULDC.64 UR16, c[0x0][0x6a8] ;  /* 0x0001aa0000107ab9 */ /* 0x000fe20000000a00 */
[----:B------:R-:W-:Y:S01]  /*1b90*/  IMAD R16, R17, UR12, RZ ;  /* 0x0000000c11107c24 */ /* 0x000fe2000f8e02ff */
[----:B------:R-:W-:Y:S01]  /*1ba0*/  ULDC.64 UR10, c[0x0][0x6c0] ;  /* 0x0001b000000a7ab9 */ /* 0x000fe20000000a00 */
[----:B------:R-:W-:-:S04]  /*1bb0*/  IMAD.WIDE.U32 R88, R11, UR8, R14 ;  /* 0x000000080b587c25 */ /* 0x000fc8000f8e000e */
[----:B------:R-:W-:Y:S02]  /*1bc0*/  IMAD R93, R11, UR9, R12 ;  /* 0x000000090b5d7c24 */ /* 0x000fe4000f8e020c */
[----:B------:R-:W-:Y:S02]  /*1bd0*/  IMAD R95, R99, UR13, R16 ;  /* 0x0000000d635f7c24 */ /* 0x000fe4000f8e0210 */
[----:B------:R-:W-:Y:S02]  /*1be0*/  IMAD.IADD R17, R89, 0x1, R93 ;  /* 0x0000000159117824 */ /* 0x000fe400078e025d */
[----:B------:R-:W-:-:S04]  /*1bf0*/  IMAD.MOV.U32 R16, RZ, RZ, R88 ;  /* 0x000000ffff107224 */ /* 0x000fc800078e0058 */
[----:B------:R-:W-:-:S04]  /*1c00*/  IMAD.WIDE.U32 R12, R99, UR12, R16 ;  /* 0x0000000c630c7c25 */ /* 0x000fc8000f8e0010 */
[----:B------:R-:W-:Y:S01]  /*1c10*/  IMAD.IADD R13, R13, 0x1, R95 ;  /* 0x000000010d0d7824 */ /* 0x000fe200078e025f */
[----:B------:R-:W-:-:S04]  /*1c20*/  LEA R18, P1, R12, UR16, 0x2 ;  /* 0x000000100c127c11 */ /* 0x000fc8000f8210ff */
[----:B------:R-:W-:Y:S02]  /*1c30*/  LEA.HI.X R19, R12, UR17, R13, 0x2, P1 ;  /* 0x000000110c137c11 */ /* 0x000fe400088f140d */
[----:B------:R-:W0:Y:S03]  /*1c40*/  LDC.64 R12, c[0x0][0x6b0] ;  /* 0x0001ac00ff0c7b82 */ /* 0x000e260000000a00 */
[----:B------:R-:W3:Y:S01]  /*1c50*/  @P5 LDG.E.LTC128B R23, desc[UR14][R18.64] ;  /* 0x0000000e12175981 */ /* 0x000ee2000c1e1920 */
[C---:B------:R-:W-:Y:S01]  /*1c60*/  LEA R20, P1, R22.reuse, UR10, 0x2 ;  /* 0x0000000a16147c11 */ /* 0x040fe2000f8210ff */
[----:B------:R-:W-:Y:S01]  /*1c70*/  BSSY B1, `(.L_x_24) ;  /* 0x0000016000017945 */ /* 0x000fe20003800000 */
[----:B------:R-:W-:Y:S02]  /*1c80*/  ISETP.GT.AND P0, PT, R7, 0x8, P0 ;  /* 0x000000080700780c */ /* 0x000fe40000704270 */
[----:B------:R-:W-:-:S02]  /*1c90*/  LEA.HI.X R21, R22, UR11, R21, 0x2, P1 ;  /* 0x0000000b16157c11 */ /* 0x000fc400088f1415 */
[----:B------:R-:W-:Y:S02]  /*1ca0*/  ISETP.GT.AND P1, PT, R10, 0x1, PT ;  /* 0x000000010a00780c */ /* 0x000fe40003f24270 */
[----:B------:R-:W-:Y:S01]  /*1cb0*/  LEA R22, P6, R96, R20, 0x2 ;  /* 0x0000001460167211 */ /* 0x000fe200078c10ff */
[----:B0-----:R-:W-:-:S04]  /*1cc0*/  IMAD.WIDE.U32 R90, R99, UR12, R12 ;  /* 0x0000000c635a7c25 */ /* 0x001fc8000f8e000c */
[----:B------:R-:W-:-:S04]  /*1cd0*/  IMAD.WIDE.U32 R12, R99, UR12, R14 ;  /* 0x0000000c630c7c25 */ /* 0x000fc8000f8e000e */
[C---:B------:R-:W-:Y:S02]  /*1ce0*/  IMAD.IADD R99, R95.reuse, 0x1, R91 ;  /* 0x000000015f637824 */ /* 0x040fe400078e025b */
[----:B------:R-:W-:Y:S02]  /*1cf0*/  IMAD.IADD R13, R95, 0x1, R13 ;  /* 0x000000015f0d7824 */ /* 0x000fe400078e020d */
[----:B------:R-:W-:-:S04]  /*1d00*/  IMAD.WIDE.U32 R12, R11, UR8, R12 ;  /* 0x000000080b0c7c25 */ /* 0x000fc8000f8e000c */
[----:B---3--:R-:W-:Y:S02]  /*1d10*/  IMAD R89, R23, R8, RZ ;  /* 0x0000000817597224 */ /* 0x008fe400078e02ff */
[----:B------:R-:W-:Y:S02]  /*1d20*/  IMAD.MOV.U32 R91, RZ, RZ, R23 ;  /* 0x000000ffff5b7224 */ /* 0x000fe400078e0017 */
[----:B--2---:R-:W-:Y:S01]  /*1d30*/  IMAD R101, R24, R6, R89 ;  /* 0x0000000618657224 */ /* 0x004fe200078e0259 */
[-C--:B------:R-:W-:Y:S02]  /*1d40*/  IADD3 R89, P2, R88, R90.reuse, RZ ;  /* 0x0000005a58597210 */ /* 0x080fe40007f5e0ff */
[----:B------:R-:W-:Y:S02]  /*1d50*/  IADD3 R88, P4, R14, R90, RZ ;  /* 0x0000005a0e587210 */ /* 0x000fe40007f9e0ff */
[----:B------:R0:W-:Y:S01]  /*1d60*/  @P5 STG.E desc[UR14][R20.64], R101 ;  /* 0x0000006514005986 */ /* 0x0001e2000c10190e */
[----:B------:R-:W-:Y:S01]  /*1d70*/  ISETP.GT.AND P5, PT, R7, RZ, P1 ;  /* 0x000000ff0700720c */ /* 0x000fe20000fa4270 */
[----:B------:R-:W-:Y:S01]  /*1d80*/  IMAD.X R24, R99, 0x1, R17, P2 ;  /* 0x0000000163187824 */ /* 0x000fe200010e0611 */
[----:B------:R-:W-:-:S04]  /*1d90*/  LEA R16, P2, R89, UR16, 0x2 ;  /* 0x0000001059107c11 */ /* 0x000fc8000f8410ff */
[----:B------:R-:W-:-:S07]  /*1da0*/  LEA.HI.X R17, R89, UR17, R24, 0x2, P2 ;  /* 0x0000001159117c11 */ /* 0x000fce00090f1418 */
[----:B0-----:R-:W-:Y:S05]  /*1db0*/  @!P5 BRA `(.L_x_25) ;  /* 0x000000000004d947 */ /* 0x001fea0003800000 */
[----:B------:R0:W5:Y:S02]  /*1dc0*/  LDG.E.LTC128B R91, desc[UR14][R16.64] ;  /* 0x0000000e105b7981 */ /* 0x000164000c1e1920 */
.L_x_25:
[----:B------:R-:W-:Y:S05]  /*1dd0*/  BSYNC B1 ;  /* 0x0000000000017941 */ /* 0x000fea0003800000 */
.L_x_24:
[----:B-----5:R-:W-:Y:S01]  /*1de0*/  IMAD R14, R91, R8, RZ ;  /* 0x000000085b0e7224 */ /* 0x020fe200078e02ff */
[----:B------:R-:W-:Y:S01]  /*1df0*/  LEA.HI.X R23, R96, R21, R97, 0x2, P6 ;  /* 0x0000001560177211 */ /* 0x000fe200030f1461 */
[----:B------:R-:W-:Y:S01]  /*1e00*/  IMAD.IADD R13, R93, 0x1, R13 ;  /* 0x000000015d0d7824 */ /* 0x000fe200078e020d */
[C---:B------:R-:W-:Y:S01]  /*1e10*/  LEA R24, P2, R12.reuse, UR16, 0x2 ;  /* 0x000000100c187c11 */ /* 0x040fe2000f8410ff */
[----:B------:R-:W-:Y:S01]  /*1e20*/  IMAD R95, R25, R6, R14 ;  /* 0x00000006195f7224 */ /* 0x000fe200078e020e */
[----:B------:R-:W-:Y:S01]  /*1e30*/  BSSY B1, `(.L_x_26) ;  /* 0x0000006000017945 */ /* 0x000fe20003800000 */
[----:B------:R-:W-:Y:S01]  /*1e40*/  IMAD.X R89, R15, 0x1, R99, P4 ;  /* 0x000000010f597824 */ /* 0x000fe200020e0663 */
[----:B------:R-:W-:Y:S02]  /*1e50*/  LEA.HI.X R25, R12, UR17, R13, 0x2, P2 ;  /* 0x000000110c197c11 */ /* 0x000fe400090f140d */
[----:B------:R1:W-:Y:S01]  /*1e60*/  @P5 STG.E desc[UR14][R22.64], R95 ;  /* 0x0000005f16005986 */ /* 0x0003e2000c10190e */
[----:B------:R-:W-:Y:S06]  /*1e70*/  @!P0 BRA `(.L_x_27) ;  /* 0x0000000000048947 */ /* 0x000fec0003800000 */
[----:B------:R2:W5:Y:S02]  /*1e80*/  LDG.E.LTC128B R91, desc[UR14][R24.64+0x20] ;  /* 0x0000200e185b7981 */ /* 0x000564000c1e1920 */
.L_x_27:
[----:B------:R-:W-:Y:S05]  /*1e90*/  BSYNC B1 ;  /* 0x0000000000017941 */ /* 0x000fea0003800000 */
.L_x_26:
[----:B------:R-:W-:Y:S01]  /*1ea0*/  IMAD.WIDE.U32 R12, R11, UR8, R88 ;  /* 0x000000080b0c7c25 */ /* 0x000fe2000f8e0058 */
[----:B------:R-:W-:Y:S01]  /*1eb0*/  ISETP.GT.AND P1, PT, R7, 0x8, P1 ;  /* 0x000000080700780c */ /* 0x000fe20000f24270 */
[----:B------:R-:W-:Y:S01]  /*1ec0*/  USHF.L.U64.HI UR10, UR12, 0x5, UR13 ;  /* 0x000000050c0a7899 */ /* 0x000fe2000801020d */
[----:B------:R-:W-:Y:S01]  /*1ed0*/  ISETP.GT.AND P2, PT, R10, 0x8, PT ;  /* 0x000000080a00780c */ /* 0x000fe20003f44270 */
[----:B-----5:R-:W-:Y:S01]  /*1ee0*/  IMAD R15, R91, R8, RZ ;  /* 0x000000085b0f7224 */ /* 0x020fe200078e02ff */
[----:B------:R-:W-:Y:S01]  /*1ef0*/  LEA R14, P5, R12, UR16, 0x2 ;  /* 0x000000100c0e7c11 */ /* 0x000fe2000f8a10ff */
[----:B------:R-:W-:Y:S01]  /*1f00*/  IMAD.IADD R11, R93, 0x1, R13 ;  /* 0x000000015d0b7824 */ /* 0x000fe200078e020d */
[----:B------:R-:W-:Y:S01]  /*1f10*/  USHF.L.U32 UR9, UR12, 0x5, URZ ;  /* 0x000000050c097899 */ /* 0x000fe2000800063f */
[----:B--2---:R-:W-:Y:S01]  /*1f20*/  IMAD R25, R26, R6, R15 ;  /* 0x000000061a197224 */ /* 0x004fe200078e020f */
[----:B------:R-:W-:Y:S01]  /*1f30*/  BSSY B1, `(.L_x_28) ;  /* 0x0000008000017945 */ /* 0x000fe20003800000 */
[----:B------:R-:W-:Y:S01]  /*1f40*/  @P0 IMAD.MOV.U32 R13, RZ, RZ, R21 ;  /* 0x000000ffff0d0224 */ /* 0x000fe200078e0015 */
[----:B------:R-:W-:Y:S01]  /*1f50*/  LEA.HI.X R15, R12, UR17, R11, 0x2, P5 ;  /* 0x000000110c0f7c11 */ /* 0x000fe2000a8f140b */
[----:B------:R-:W-:Y:S01]  /*1f60*/  @P0 IMAD.MOV.U32 R12, RZ, RZ, R20 ;  /* 0x000000ffff0c0224 */ /* 0x000fe200078e0014 */
[----:B------:R-:W-:-:S04]  /*1f70*/  ISETP.GT.AND P4, PT, R7, RZ, P2 ;  /* 0x000000ff0700720c */ /* 0x000fc80001784270 */
[----:B------:R2:W-:Y:S01]  /*1f80*/  @P0 STG.E desc[UR14][R12.64+0x20], R25 ;  /* 0x000020190c000986 */ /* 0x0005e2000c10190e */
[----:B------:R-:W-:Y:S08]  /*1f90*/  @!P1 BRA `(.L_x_29) ;  /* 0x0000000000049947 */ /* 0x000ff00003800000 */
[----:B------:R3:W5:Y:S02]  /*1fa0*/  LDG.E.LTC128B R91, desc[UR14][R14.64+0x20] ;  /* 0x0000200e0e5b7981 */ /* 0x000764000c1e1920 */
.L_x_29:
[----:B------:R-:W-:Y:S05]  /*1fb0*/  BSYNC B1 ;  /* 0x0000000000017941 */ /* 0x000fea0003800000 */
.L_x_28:
[----:B-----5:R-:W-:Y:S01]  /*1fc0*/  IMAD R11, R91, R8, RZ ;  /* 0x000000085b0b7224 */ /* 0x020fe200078e02ff */
[----:B------:R-:W-:Y:S01]  /*1fd0*/  IADD3 R24, P0, R18, UR9, RZ ;  /* 0x0000000912187c10 */ /* 0x000fe2000ff1e0ff */
[----:B------:R-:W-:Y:S02]  /*1fe0*/  IMAD.MOV.U32 R93, RZ, RZ, R91 ;  /* 0x000000ffff5d7224 */ /* 0x000fe400078e005b */
[----:B-1----:R-:W-:Y:S01]  /*1ff0*/  IMAD R95, R27, R6, R11 ;  /* 0x000000061b5f7224 */ /* 0x002fe200078e020b */
[----:B--2---:R-:W-:Y:S01]  /*2000*/  IADD3.X R25, R19, UR10, RZ, P0, !PT ;  /* 0x0000000a13197c10 */ /* 0x004fe200087fe4ff */
[----:B---3--:R-:W-:Y:S02]  /*2010*/  @P1 IMAD.MOV.U32 R14, RZ, RZ, R22 ;  /* 0x000000ffff0e1224 */ /* 0x008fe400078e0016 */
[----:B------:R-:W-:-:S05]  /*2020*/  @P1 IMAD.MOV.U32 R15, RZ, RZ, R23 ;  /* 0x000000ffff0f1224 */ /* 0x000fca00078e0017 */
[----:B------:R1:W-:Y:S04]  /*2030*/  @P1 STG.E desc[UR14][R14.64+0x20], R95 ;  /* 0x0000205f0e001986 */ /* 0x0003e8000c10190e */
[----:B------:R-:W2:Y:S01]  /*2040*/  @P4 LDG.E.LTC128B R93, desc[UR14][R24.64] ;  /* 0x0000000e185d4981 */ /* 0x000ea2000c1e1920 */
[C---:B------:R-:W-:Y:S01]  /*2050*/  IMAD.SHL.U32 R12, R96.reuse, 0x20, RZ ;  /* 0x00000020600c7824 */ /* 0x040fe200078e00ff */
[----:B------:R-:W-:Y:S01]  /*2060*/  SHF.L.U64.HI R11, R96, 0x5, R97 ;  /* 0x00000005600b7819 */ /* 0x000fe20000010261 */
[----:B------:R-:W-:Y:S01]  /*2070*/  BSSY B1, `(.L_x_30) ;  /* 0x000000c000017945 */ /* 0x000fe20003800000 */
[----:B------:R-:W-:Y:S02]  /*2080*/  ISETP.GT.AND P0, PT, R10, 0x9, PT ;  /* 0x000000090a00780c */ /* 0x000fe40003f04270 */
[----:B------:R-:W-:-:S02]  /*2090*/  IADD3 R26, P5, R12, R20, RZ ;  /* 0x000000140c1a7210 */ /* 0x000fc40007fbe0ff */
[----:B------:R-:W-:-:S03]  /*20a0*/  ISETP.GT.AND P1, PT, R7, RZ, P0 ;  /* 0x000000ff0700720c */ /* 0x000fc60000724270 */
[----:B------:R-:W-:Y:S01]  /*20b0*/  IMAD.X R27, R11, 0x1, R21, P5 ;  /* 0x000000010b1b7824 */ /* 0x000fe200028e0615 */
[----:B------:R-:W-:-:S04]  /*20c0*/  IADD3 R88, P5, R16, UR9, RZ ;  /* 0x0000000910587c10 */ /* 0x000fc8000ffbe0ff */
[----:B------:R-:W-:Y:S01]  /*20d0*/  IADD3.X R89, R17, UR10, RZ, P5, !PT ;  /* 0x0000000a11597c10 */ /* 0x000fe2000affe4ff */
[----:B--2---:R-:W-:-:S04]  /*20e0*/  IMAD R13, R93, R8, RZ ;  /* 0x000000085d0d7224 */ /* 0x004fc800078e02ff */
[----:B------:R-:W-:-:S05]  /*20f0*/  IMAD R13, R28, R6, R13 ;  /* 0x000000061c0d7224 */ /* 0x000fca00078e020d */
[----:B------:R1:W-:Y:S01]  /*2100*/  @P4 STG.E desc[UR14][R26.64], R13 ;  /* 0x0000000d1a004986 */ /* 0x0003e2000c10190e */
[----:B------:R-:W-:Y:S05]  /*2110*/  @!P1 BRA `(.L_x_31) ;  /* 0x0000000000049947 */ /* 0x000fea0003800000 */
[----:B------:R2:W5:Y:S02]  /*2120*/  LDG.E.LTC128B R93, desc[UR14][R88.64] ;  /* 0x0000000e585d7981 */ /* 0x000564000c1e1920 */
.L_x_31:
[----:B------:R-:W-:Y:S05]  /*2130*/  BSYNC B1 ;  /* 0x0000000000017941 */ /* 0x000fea0003800000 */
.L_x_30:
[----:B------:R-:W-:Y:S01]  /*2140*/  UIADD3 UR7, UP0, UR9, 0x20, URZ ;  /* 0x0000002009077890 */ /* 0x000fe2000ff1e03f */
[----:B------:R-:W-:Y:S01]  /*2150*/  ISETP.GT.AND P2, PT, R7, 0x8, P2 ;  /* 0x000000080700780c */ /* 0x000fe20001744270 */
[----:B-1---5:R-:W-:Y:S01]  /*2160*/  IMAD R13, R93, R8, RZ ;  /* 0x000000085d0d7224 */ /* 0x022fe200078e02ff */
[----:B------:R-:W-:Y:S01]  /*2170*/  IADD3 R90, P4, R12, R22, RZ ;  /* 0x000000160c5a7210 */ /* 0x000fe20007f9e0ff */
[----:B------:R-:W-:Y:S02]  /*2180*/  UIADD3.X UR8, URZ, UR10, URZ, UP0, !UPT ;  /* 0x0000000a3f087290 */ /* 0x000fe400087fe43f */
[----:B------:R-:W-:Y:S01]  /*2190*/  IADD3 R18, P5, R18, UR7, RZ ;  /* 0x0000000712127c10 */ /* 0x000fe2000ffbe0ff */
[----:B------:R-:W-:Y:S02]  /*21a0*/  IMAD R29, R29, R6, R13 ;  /* 0x000000061d1d7224 */ /* 0x000fe400078e020d */
[----:B------:R-:W-:Y:S01]  /*21b0*/  IMAD.X R91, R11, 0x1, R23, P4 ;  /* 0x000000010b5b7824 */ /* 0x000fe200020e0617 */
[----:B------:R-:W-:-:S04]  /*21c0*/  IADD3.X R19, R19, UR8, RZ, P5, !PT ;  /* 0x0000000813137c10 */ /* 0x000fc8000affe4ff */
[----:B------:R1:W-:Y:S04]  /*21d0*/  @P1 STG.E desc[UR14][R90.64], R29 ;  /* 0x0000001d5a001986 */ /* 0x0003e8000c10190e */
[----:B------:R-:W3:Y:S01]  /*21e0*/  @P2 LDG.E.LTC128B R93, desc[UR14][R18.64] ;  /* 0x0000000e125d2981 */ /* 0x000ee2000c1e1920 */
[----:B------:R-:W-:Y:S01]  /*21f0*/  IADD3 R14, P1, R12, 0x20, RZ ;  /* 0x000000200c0e7810 */ /* 0x000fe20007f3e0ff */
[----:B------:R-:W-:Y:S01]  /*2200*/  BSSY B1, `(.L_x_32) ;  /* 0x000000c000017945 */ /* 0x000fe20003800000 */
[----:B------:R-:W-:Y:S02]  /*2210*/  ISETP.GT.AND P4, PT, R7, 0x8, P0 ;  /* 0x000000080700780c */ /* 0x000fe40000784270 */
[----:B------:R-:W-:Y:S01]  /*2220*/  IADD3 R20, P5, R14, R20, RZ ;  /* 0x000000140e147210 */ /* 0x000fe20007fbe0ff */
[----:B------:R-:W-:Y:S01]  /*2230*/  IMAD.X R13, RZ, RZ, R11, P1 ;  /* 0x000000ffff0d7224 */ /* 0x000fe200008e060b */
[----:B0-----:R-:W-:-:S03]  /*2240*/  IADD3 R16, P0, R16, UR7, RZ ;  /* 0x0000000710107c10 */ /* 0x001fc6000ff1e0ff */
[----:B------:R-:W-:Y:S01]  /*2250*/  IMAD.X R21, R13, 0x1, R21, P5 ;  /* 0x000000010d157824 */ /* 0x000fe200028e0615 */
[----:B------:R-:W-:Y:S01]  /*2260*/  IADD3.X R17, R17, UR8, RZ, P0, !PT ;  /* 0x0000000811117c10 */ /* 0x000fe200087fe4ff */
[----:B---3--:R-:W-:-:S04]  /*2270*/  IMAD R15, R93, R8, RZ ;  /* 0x000000085d0f7224 */ /* 0x008fc800078e02ff */
[----:B------:R-:W-:-:S05]  /*2280*/  IMAD R15, R30, R6, R15 ;  /* 0x000000061e0f7224 */ /* 0x000fca00078e020f */
[----:B------:R1:W-:Y:S01]  /*2290*/  @P2 STG.E desc[UR14][R20.64], R15 ;  /* 0x0000000f14002986 */ /* 0x0003e2000c10190e */
[----:B------:R-:W-:Y:S05]  /*22a0*/  @!P4 BRA `(.L_x_33) ;  /* 0x000000000004c947 */ /* 0x000fea0003800000 */
[----:B------:R0:W5:Y:S02]  /*22b0*/  LDG.E.LTC128B R93, desc[UR14][R16.64] ;  /* 0x0000000e105d7981 */ /* 0x000164000c1e1920 */
.L_x_33:
[----:B------:R-:W-:Y:S05]  /*22c0*/  BSYNC B1 ;  /* 0x0000000000017941 */ /* 0x000fea0003800000 */
.L_x_32:
[----:B0-----:R-:W-:Y:S01]  /*22d0*/  IADD3 R16, P2, R14, R22, RZ ;  /* 0x000000160e107210 */ /* 0x001fe20007f5e0ff */
[----:B-1---5:R-:W-:Y:S01]  /*22e0*/  IMAD R15, R93, R8, RZ ;  /* 0x000000085d0f7224 */ /* 0x022fe200078e02ff */
[C---:B------:R-:W-:Y:S01]  /*22f0*/  ISETP.GT.AND P1, PT, R10.reuse, 0x10, PT ;  /* 0x000000100a00780c */ /* 0x040fe20003f24270 */
[----:B------:R-:W-:Y:S01]  /*2300*/  BSSY B1, `(.L_x_34) ;  /* 0x000000b000017945 */ /* 0x000fe20003800000 */
[----:B------:R-:W-:Y:S01]  /*2310*/  ISETP.GT.AND P0, PT, R10, 0x11, PT ;  /* 0x000000110a00780c */ /* 0x000fe20003f04270 */
[----:B------:R-:W-:Y:S01]  /*2320*/  IMAD R15, R31, R6, R15 ;  /* 0x000000061f0f7224 */ /* 0x000fe200078e020f */
[----:B------:R-:W-:Y:S01]  /*2330*/  ISETP.GT.AND P5, PT, R7, RZ, P1 ;  /* 0x000000ff0700720c */ /* 0x000fe20000fa4270 */
[----:B------:R-:W-:Y:S01]  /*2340*/  IMAD.X R17, R13, 0x1, R23, P2 ;  /* 0x000000010d117824 */ /* 0x000fe200010e0617 */
[----:B------:R-:W-:Y:S02]  /*2350*/  IADD3 R18, P2, R24, UR9, RZ ;  /* 0x0000000918127c10 */ /* 0x000fe4000ff5e0ff */
[----:B------:R-:W-:-:S02]  /*2360*/  IADD3 R20, P6, R26, R12, RZ ;  /* 0x0000000c1a147210 */ /* 0x000fc40007fde0ff */
[----:B------:R0:W-:Y:S01]  /*2370*/  @P4 STG.E desc[UR14][R16.64], R15 ;  /* 0x0000000f10004986 */ /* 0x0001e2000c10190e */
[----:B------:R-:W-:-:S06]  /*2380*/  IADD3.X R19, R25, UR10, RZ, P2, !PT ;  /* 0x0000000a19137c10 */ /* 0x000fcc00097fe4ff */
[----:B------:R-:W-:Y:S05]  /*2390*/  @!P5 BRA `(.L_x_35) ;  /* 0x000000000004d947 */ /* 0x000fea0003800000 */
[----:B------:R1:W5:Y:S02]  /*23a0*/  LDG.E.LTC128B R93, desc[UR14][R18.64] ;  /* 0x0000000e125d7981 */ /* 0x000364000c1e1920 */
.L_x_35:
[----:B------:R-:W-:Y:S05]  /*23b0*/  BSYNC B1 ;  /* 0x0000000000017941 */ /* 0x000fea0003800000 */
.L_x_34:
[----:B0----5:R-:W-:Y:S01]  /*23c0*/  IMAD R15, R93, R8, RZ ;  /* 0x000000085d0f7224 */ /* 0x021fe200078e02ff */
[----:B------:R-:W-:Y:S01]  /*23d0*/  ISETP.GT.AND P2, PT, R7, RZ, P0 ;  /* 0x000000ff0700720c */ /* 0x000fe20000744270 */
[----:B------:R-:W-:Y:S01]  /*23e0*/  IMAD.X R21, R27, 0x1, R11, P6 ;  /* 0x000000011b157824 */ /* 0x000fe200030e060b */
[----:B------:R-:W-:Y:S01]  /*23f0*/  IADD3 R16, P6, R88, UR9, RZ ;  /* 0x0000000958107c10 */ /* 0x000fe2000ffde0ff */
[----:B------:R-:W-:Y:S01]  /*2400*/  IMAD R15, R32, R6, R15 ;  /* 0x00000006200f7224 */ /* 0x000fe200078e020f */
[----:B------:R-:W-:Y:S01]  /*2410*/  BSSY B1, `(.L_x_36) ;  /* 0x0000006000017945 */ /* 0x000fe20003800000 */
[----:B------:R-:W-:Y:S02]  /*2420*/  IADD3 R22, P4, R90, R12, RZ ;  /* 0x0000000c5a167210 */ /* 0x000fe40007f9e0ff */
[----:B------:R-:W-:Y:S01]  /*2430*/  IADD3.X R17, R89, UR10, RZ, P6, !PT ;  /* 0x0000000a59117c10 */ /* 0x000fe2000b7fe4ff */
[----:B------:R0:W-:Y:S05]  /*2440*/  @P5 STG.E desc[UR14][R20.64], R15 ;  /* 0x0000000f14005986 */ /* 0x0001ea000c10190e */
[----:B------:R-:W-:Y:S05]  /*2450*/  @!P2 BRA `(.L_x_37) ;  /* 0x000000000004a947 */ /* 0x000fea0003800000 */
[----:B------:R3:W5:Y:S02]  /*2460*/  LDG.E.LTC128B R93, desc[UR14][R16.64] ;  /* 0x0000000e105d7981 */ /* 0x000764000c1e1920 */
.L_x_37:
[----:B------:R-:W-:Y:S05]  /*2470*/  BSYNC B1 ;  /* 0x0000000000017941 */ /* 0x000fea0003800000 */
.L_x_36:
[----:B0----5:R-:W-:Y:S01]  /*2480*/  IMAD R15, R93, R8, RZ ;  /* 0x000000085d0f7224 */ /* 0x021fe200078e02ff */
[----:B------:R-:W-:Y:S01]  /*2490*/  ISETP.GT.AND P1, PT, R7, 0x8, P1 ;  /* 0x000000080700780c */ /* 0x000fe20000f24270 */
        /* <DEDUP_REMOVED lines=9> */
.L_x_39:
[----:B------:R-:W-:Y:S05]  /*2530*/  BSYNC B1 ;  /* 0x0000000000017941 */ /* 0x000fea0003800000 */
.L_x_38:
[----:B0----5:R-:W-:Y:S01]  /*2540*/  IMAD R15, R93, R8, RZ ;  /* 0x000000085d0f7224 */ /* 0x021fe200078e02ff */
[----:B------:R-:W-:Y:S01]  /*2550*/  ISETP.GT.AND P2, PT, R7, 0x8, P0 ;  /* 0x000000080700780c */ /* 0x000fe20000744270 */
[----:B------:R-:W-:Y:S01]  /*2560*/  IMAD.X R29, R13, 0x1, R27, P5 ;  /* 0x000000010d1d7824 */ /* 0x000fe200028e061b */
[----:B----4-:R-:W-:Y:S01]  /*2570*/  IADD3 R24, P0, R88, UR7, RZ ;  /* 0x0000000758187c10 */ /* 0x010fe2000ff1e0ff */
[----:B------:R-:W-:Y:S01]  /*2580*/  IMAD R15, R34, R6, R15 ;  /* 0x00000006220f7224 */ /* 0x000fe200078e020f */
[----:B------:R-:W-:Y:S02]  /*2590*/  BSSY B1, `(.L_x_40) ;  /* 0x0000005000017945 */ /* 0x000fe40003800000 */
[----:B------:R-:W-:Y:S02]  /*25a0*/  IADD3.X R25, R89, UR8, RZ, P0, !PT ;  /* 0x0000000859197c10 */ /* 0x000fe400087fe4ff */
[----:B------:R0:W-:Y:S05]  /*25b0*/  @P1 STG.E desc[UR14][R28.64], R15 ;  /* 0x0000000f1c001986 */ /* 0x0001ea000c10190e */
[----:B------:R-:W-:Y:S05]  /*25c0*/  @!P2 BRA `(.L_x_41) ;  /* 0x000000000004a947 */ /* 0x000fea0003800000 */
[----:B------:R4:W5:Y:S02]  /*25d0*/  LDG.E.LTC128B R93, desc[UR14][R24.64] ;  /* 0x0000000e185d7981 */ /* 0x000964000c1e1920 */
.L_x_41:
[----:B------:R-:W-:Y:S05]  /*25e0*/  BSYNC B1 ;  /* 0x0000000000017941 */ /* 0x000fea0003800000 */
.L_x_40:
[----:B----4-:R-:W-:Y:S01]  /*25f0*/  IADD3 R24, P5, R14, R90, RZ ;  /* 0x0000005a0e187210 */ /* 0x010fe20007fbe0ff */
[----:B0----5:R-:W-:Y:S01]  /*2600*/  IMAD R15, R93, R8, RZ ;  /* 0x000000085d0f7224 */ /* 0x021fe200078e02ff */
[----:B------:R-:W-:Y:S01]  /*2610*/  ISETP.GT.AND P1, PT, R10, 0x18, PT ;  /* 0x000000180a00780c */ /* 0x000fe20003f24270 */
[----:B------:R-:W-:Y:S01]  /*2620*/  BSSY B1, `(.L_x_42) ;  /* 0x000000b000017945 */ /* 0x000fe20003800000 */
[----:B------:R-:W-:Y:S01]  /*2630*/  IADD3 R26, P6, R18, UR9, RZ ;  /* 0x00000009121a7c10 */ /* 0x000fe2000ffde0ff */
[----:B------:R-:W-:Y:S01]  /*2640*/  IMAD R15, R35, R6, R15 ;  /* 0x00000006230f7224 */ /* 0x000fe200078e020f */
[----:B------:R-:W-:Y:S01]  /*2650*/  ISETP.GT.AND P4, PT, R7, RZ, P1 ;  /* 0x000000ff0700720c */ /* 0x000fe20000f84270 */
[----:B------:R-:W-:Y:S01]  /*2660*/  IMAD.X R25, R13, 0x1, R91, P5 ;  /* 0x000000010d197824 */ /* 0x000fe200028e065b */
[----:B------:R-:W-:Y:S02]  /*2670*/  ISETP.GT.AND P0, PT, R10, 0x19, PT ;  /* 0x000000190a00780c */ /* 0x000fe40003f04270 */
[----:B------:R-:W-:-:S02]  /*2680*/  IADD3 R28, P5, R20, R12, RZ ;  /* 0x0000000c141c7210 */ /* 0x000fc40007fbe0ff */
[----:B------:R0:W-:Y:S01]  /*2690*/  @P2 STG.E desc[UR14][R24.64], R15 ;  /* 0x0000000f18002986 */ /* 0x0001e2000c10190e */
[----:B------:R-:W-:-:S06]  /*26a0*/  IADD3.X R27, R19, UR10, RZ, P6, !PT ;  /* 0x0000000a131b7c10 */ /* 0x000fcc000b7fe4ff */
[----:B------:R-:W-:Y:S05]  /*26b0*/  @!P4 BRA `(.L_x_43) ;  /* 0x000000000004c947 */ /* 0x000fea0003800000 */
[----:B------:R4:W5:Y:S02]  /*26c0*/  LDG.E.LTC128B R93, desc[UR14][R26.64] ;  /* 0x0000000e1a5d7981 */ /* 0x000964000c1e1920 */
.L_x_43:
[----:B------:R-:W-:Y:S05]  /*26d0*/  BSYNC B1 ;  /* 0x0000000000017941 */ /* 0x000fea0003800000 */
.L_x_42:
        /* <DEDUP_REMOVED lines=11> */
.L_x_45:
[----:B------:R-:W-:Y:S05]  /*2790*/  BSYNC B1 ;  /* 0x0000000000017941 */ /* 0x000fea0003800000 */
.L_x_44:
[----:B0----5:R-:W-:Y:S01]  /*27a0*/  IMAD R15, R93, R8, RZ ;  /* 0x000000085d0f7224 */ /* 0x021fe200078e02ff */
[----:B------:R-:W-:Y:S01]  /*27b0*/  ISETP.GT.AND P1, PT, R7, 0x8, P1 ;  /* 0x000000080700780c */ /* 0x000fe20000f24270 */
[----:B------:R-:W-:Y:S01]  /*27c0*/  IMAD.X R31, R23, 0x1, R11, P5 ;  /* 0x00000001171f7824 */ /* 0x000fe200028e060b */
[----:B-1----:R-:W-:Y:S01]  /*27d0*/  IADD3 R18, P4, R18, UR7, RZ ;  /* 0x0000000712127c10 */ /* 0x002fe2000ff9e0ff */
[----:B------:R-:W-:Y:S01]  /*27e0*/  IMAD R15, R37, R6, R15 ;  /* 0x00000006250f7224 */ /* 0x000fe200078e020f */
[----:B------:R-:W-:Y:S01]  /*27f0*/  BSSY B1, `(.L_x_46) ;  /* 0x0000006000017945 */ /* 0x000fe20003800000 */
[----:B------:R-:W-:Y:S02]  /*2800*/  IADD3 R32, P5, R20, R14, RZ ;  /* 0x0000000e14207210 */ /* 0x000fe40007fbe0ff */
[----:B------:R-:W-:Y:S01]  /*2810*/  IADD3.X R19, R19, UR8, RZ, P4, !PT ;  /* 0x0000000813137c10 */ /* 0x000fe2000a7fe4ff */
[----:B------:R0:W-:Y:S05]  /*2820*/  @P2 STG.E desc[UR14][R30.64], R15 ;  /* 0x0000000f1e002986 */ /* 0x0001ea000c10190e */
[----:B------:R-:W-:Y:S05]  /*2830*/  @!P1 BRA `(.L_x_47) ;  /* 0x0000000000049947 */ /* 0x000fea0003800000 */
[----:B------:R1:W5:Y:S02]  /*2840*/  LDG.E.LTC128B R93, desc[UR14][R18.64] ;  /* 0x0000000e125d7981 */ /* 0x000364000c1e1920 */
.L_x_47:
[----:B------:R-:W-:Y:S05]  /*2850*/  BSYNC B1 ;  /* 0x0000000000017941 */ /* 0x000fea0003800000 */
.L_x_46:
[----:B0----5:R-:W-:Y:S01]  /*2860*/  IMAD R15, R93, R8, RZ ;  /* 0x000000085d0f7224 */ /* 0x021fe200078e02ff */
[----:B------:R-:W-:Y:S01]  /*2870*/  ISETP.GT.AND P2, PT, R7, 0x8, P0 ;  /* 0x000000080700780c */ /* 0x000fe20000744270 */
[----:B------:R-:W-:Y:S01]  /*2880*/  IMAD.X R33, R21, 0x1, R13, P5 ;  /* 0x0000000115217824 */ /* 0x000fe200028e060d */
[----:B---3--:R-:W-:Y:S01]  /*2890*/  IADD3 R16, P0, R16, UR7, RZ ;  /* 0x0000000710107c10 */ /* 0x008fe2000ff1e0ff */
[----:B------:R-:W-:Y:S01]  /*28a0*/  IMAD R15, R38, R6, R15 ;  /* 0x00000006260f7224 */ /* 0x000fe200078e020f */
[----:B------:R-:W-:Y:S02]  /*28b0*/  BSSY B1, `(.L_x_48) ;  /* 0x0000005000017945 */ /* 0x000fe40003800000 */
[----:B------:R-:W-:Y:S02]  /*28c0*/  IADD3.X R17, R17, UR8, RZ, P0, !PT ;  /* 0x0000000811117c10 */ /* 0x000fe400087fe4ff */
[----:B------:R0:W-:Y:S05]  /*28d0*/  @P1 STG.E desc[UR14][R32.64], R15 ;  /* 0x0000000f20001986 */ /* 0x0001ea000c10190e */
[----:B------:R-:W-:Y:S05]  /*28e0*/  @!P2 BRA `(.L_x_49) ;  /* 0x000000000004a947 */ /* 0x000fea0003800000 */
[----:B------:R3:W5:Y:S02]  /*28f0*/  LDG.E.LTC128B R93, desc[UR14][R16.64] ;  /* 0x0000000e105d7981 */ /* 0x000764000c1e1920 */
.L_x_49:
[----:B------:R-:W-:Y:S05]  /*2900*/  BSYNC B1 ;  /* 0x0000000000017941 */ /* 0x000fea0003800000 */
.L_x_48:
[----:B---3--:R-:W-:Y:S01]  /*2910*/  IADD3 R16, P5, R22, R14, RZ ;  /* 0x0000000e16107210 */ /* 0x008fe20007fbe0ff */
[----:B0----5:R-:W-:Y:S01]  /*2920*/  IMAD R15, R93, R8, RZ ;  /* 0x000000085d0f7224 */ /* 0x021fe200078e02ff */
[----:B------:R-:W-:Y:S01]  /*2930*/  ISETP.GT.AND P1, PT, R10, 0x20, PT ;  /* 0x000000200a00780c */ /* 0x000fe20003f24270 */
[----:B------:R-:W-:Y:S01]  /*2940*/  BSSY B1, `(.L_x_50) ;  /* 0x000000b000017945 */ /* 0x000fe20003800000 */
[----:B-1----:R-:W-:Y:S01]  /*2950*/  IADD3 R18, P6, R26, UR9, RZ ;  /* 0x000000091a127c10 */ /* 0x002fe2000ffde0ff */
        /* <DEDUP_REMOVED lines=9> */
.L_x_51:
[----:B------:R-:W-:Y:S05]  /*29f0*/  BSYNC B1 ;  /* 0x0000000000017941 */ /* 0x000fea0003800000 */
.L_x_50:
        /* <DEDUP_REMOVED lines=11> */
.L_x_53:
[----:B------:R-:W-:Y:S05]  /*2ab0*/  BSYNC B1 ;  /* 0x0000000000017941 */ /* 0x000fea0003800000 */
.L_x_52:
[----:B0----5:R-:W-:Y:S01]  /*2ac0*/  IMAD R15, R93, R8, RZ ;  /* 0x000000085d0f7224 */ /* 0x021fe200078e02ff */
[----:B------:R-:W-:Y:S01]  /*2ad0*/  ISETP.GT.AND P1, PT, R7, 0x8, P1 ;  /* 0x000000080700780c */ /* 0x000fe20000f24270 */
[----:B------:R-:W-:Y:S01]  /*2ae0*/  IMAD.X R23, R31, 0x1, R11, P5 ;  /* 0x000000011f177824 */ /* 0x000fe200028e060b */
[----:B----4-:R-:W-:Y:S01]  /*2af0*/  IADD3 R26, P4, R26, UR7, RZ ;  /* 0x000000071a1a7c10 */ /* 0x010fe2000ff9e0ff */
[----:B------:R-:W-:Y:S01]  /*2b00*/  IMAD R15, R41, R6, R15 ;  /* 0x00000006290f7224 */ /* 0x000fe200078e020f */
[----:B------:R-:W-:Y:S01]  /*2b10*/  BSSY B1, `(.L_x_54) ;  /* 0x0000006000017945 */ /* 0x000fe20003800000 */
[----:B------:R-:W-:Y:S02]  /*2b20*/  IADD3 R32, P5, R28, R14, RZ ;  /* 0x0000000e1c207210 */ /* 0x000fe40007fbe0ff */
[----:B------:R-:W-:Y:S01]  /*2b30*/  IADD3.X R27, R27, UR8, RZ, P4, !PT ;  /* 0x000000081b1b7c10 */ /* 0x000fe2000a7fe4ff */
[----:B------:R0:W-:Y:S05]  /*2b40*/  @P2 STG.E desc[UR14][R22.64], R15 ;  /* 0x0000000f16002986 */ /* 0x0001ea000c10190e */
[----:B------:R-:W-:Y:S05]  /*2b50*/  @!P1 BRA `(.L_x_55) ;  /* 0x0000000000049947 */ /* 0x000fea0003800000 */
[----:B------:R4:W5:Y:S02]  /*2b60*/  LDG.E.LTC128B R93, desc[UR14][R26.64] ;  /* 0x0000000e1a5d7981 */ /* 0x000964000c1e1920 */
.L_x_55:
[----:B------:R-:W-:Y:S05]  /*2b70*/  BSYNC B1 ;  /* 0x0000000000017941 */ /* 0x000fea0003800000 */
.L_x_54:
[----:B0----5:R-:W-:Y:S01]  /*2b80*/  IMAD R15, R93, R8, RZ ;  /* 0x000000085d0f7224 */ /* 0x021fe200078e02ff */
[----:B------:R-:W-:Y:S01]  /*2b90*/  ISETP.GT.AND P2, PT, R7, 0x8, P0 ;  /* 0x000000080700780c */ /* 0x000fe20000744270 */
[----:B------:R-:W-:Y:S01]  /*2ba0*/  IMAD.X R33, R29, 0x1, R13, P5 ;  /* 0x000000011d217824 */ /* 0x000fe200028e060d */
[----:B------:R-:W-:Y:S01]  /*2bb0*/  IADD3 R24, P0, R24, UR7, RZ ;  /* 0x0000000718187c10 */ /* 0x000fe2000ff1e0ff */
[----:B------:R-:W-:Y:S01]  /*2bc0*/  IMAD R15, R42, R6, R15 ;  /* 0x000000062a0f7224 */ /* 0x000fe200078e020f */
[----:B------:R-:W-:Y:S02]  /*2bd0*/  BSSY B1, `(.L_x_56) ;  /* 0x0000005000017945 */ /* 0x000fe40003800000 */
[----:B------:R-:W-:Y:S02]  /*2be0*/  IADD3.X R25, R25, UR8, RZ, P0, !PT ;  /* 0x0000000819197c10 */ /* 0x000fe400087fe4ff */
[----:B------:R0:W-:Y:S05]  /*2bf0*/  @P1 STG.E desc[UR14][R32.64], R15 ;  /* 0x0000000f20001986 */ /* 0x0001ea000c10190e */
[----:B------:R-:W-:Y:S05]  /*2c00*/  @!P2 BRA `(.L_x_57) ;  /* 0x000000000004a947 */ /* 0x000fea0003800000 */
[----:B------:R0:W5:Y:S02]  /*2c10*/  LDG.E.LTC128B R93, desc[UR14][R24.64] ;  /* 0x0000000e185d7981 */ /* 0x000164000c1e1920 */
.L_x_57:
[----:B------:R-:W-:Y:S05]  /*2c20*/  BSYNC B1 ;  /* 0x0000000000017941 */ /* 0x000fea0003800000 */
.L_x_56:
[----:B0-----:R-:W-:Y:S01]  /*2c30*/  IADD3 R24, P5, R30, R14, RZ ;  /* 0x0000000e1e187210 */ /* 0x001fe20007fbe0ff */
[----:B-----5:R-:W-:Y:S01]  /*2c40*/  IMAD R15, R93, R8, RZ ;  /* 0x000000085d0f7224 */ /* 0x020fe200078e02ff */
[----:B------:R-:W-:Y:S01]  /*2c50*/  ISETP.GT.AND P1, PT, R10, 0x28, PT ;  /* 0x000000280a00780c */ /* 0x000fe20003f24270 */
[----:B------:R-:W-:Y:S01]  /*2c60*/  BSSY B1, `(.L_x_58) ;  /* 0x000000b000017945 */ /* 0x000fe20003800000 */
[----:B----4-:R-:W-:Y:S01]  /*2c70*/  IADD3 R26, P6, R18, UR9, RZ ;  /* 0x00000009121a7c10 */ /* 0x010fe2000ffde0ff */
        /* <DEDUP_REMOVED lines=9> */
.L_x_59:
[----:B------:R-:W-:Y:S05]  /*2d10*/  BSYNC B1 ;  /* 0x0000000000017941 */ /* 0x000fea0003800000 */
.L_x_58:
        /* <DEDUP_REMOVED lines=11> */
.L_x_61:
[----:B------:R-:W-:Y:S05]  /*2dd0*/  BSYNC B1 ;  /* 0x0000000000017941 */ /* 0x000fea0003800000 */
.L_x_60:
        /* <DEDUP_REMOVED lines=11> */
.L_x_63:
[----:B------:R-:W-:Y:S05]  /*2e90*/  BSYNC B1 ;  /* 0x0000000000017941 */ /* 0x000fea0003800000 */
.L_x_62:
        /* <DEDUP_REMOVED lines=10> */
.L_x_65:
[----:B------:R-:W-:Y:S05]  /*2f40*/  BSYNC B1 ;  /* 0x0000000000017941 */ /* 0x000fea0003800000 */
.L_x_64:
        /* <DEDUP_REMOVED lines=14> */
.L_x_67:
[----:B------:R-:W-:Y:S05]  /*3030*/  BSYNC B1 ;  /* 0x0000000000017941 */ /* 0x000fea0003800000 */
.L_x_66:
        /* <DEDUP_REMOVED lines=11> */
.L_x_69:
[----:B------:R-:W-:Y:S05]  /*30f0*/  BSYNC B1 ;  /* 0x0000000000017941 */ /* 0x000fea0003800000 */
.L_x_68:
        /* <DEDUP_REMOVED lines=11> */
.L_x_71:
[----:B------:R-:W-:Y:S05]  /*31b0*/  BSYNC B1 ;  /* 0x0000000000017941 */ /* 0x000fea0003800000 */
.L_x_70:
        /* <DEDUP_REMOVED lines=10> */
.L_x_73:
[----:B------:R-:W-:Y:S05]  /*3260*/  BSYNC B1 ;  /* 0x0000000000017941 */ /* 0x000fea0003800000 */
.L_x_72:
        /* <DEDUP_REMOVED lines=14> */
.L_x_75:
[----:B------:R-:W-:Y:S05]  /*3350*/  BSYNC B1 ;  /* 0x0000000000017941 */ /* 0x000fea0003800000 */
.L_x_74:
        /* <DEDUP_REMOVED lines=11> */
.L_x_77:
[----:B------:R-:W-:Y:S05]  /*3410*/  BSYNC B1 ;  /* 0x0000000000017941 */ /* 0x000fea0003800000 */
.L_x_76:
        /* <DEDUP_REMOVED lines=11> */
.L_x_79:
[----:B------:R-:W-:Y:S05]  /*34d0*/  BSYNC B1 ;  /* 0x0000000000017941 */ /* 0x000fea0003800000 */
.L_x_78:
        /* <DEDUP_REMOVED lines=10> */
.L_x_81:
[----:B------:R-:W-:Y:S05]  /*3580*/  BSYNC B1 ;  /* 0x0000000000017941 */ /* 0x000fea0003800000 */
.L_x_80:
        /* <DEDUP_REMOVED lines=14> */
.L_x_83:
[----:B------:R-:W-:Y:S05]  /*3670*/  BSYNC B1 ;  /* 0x0000000000017941 */ /* 0x000fea0003800000 */
.L_x_82:
        /* <DEDUP_REMOVED lines=11> */
.L_x_85:
[----:B------:R-:W-:Y:S05]  /*3730*/  BSYNC B1 ;  /* 0x0000000000017941 */ /* 0x000fea0003800000 */
.L_x_84:
        /* <DEDUP_REMOVED lines=11> */
.L_x_87:
[----:B------:R-:W-:Y:S05]  /*37f0*/  BSYNC B1 ;  /* 0x0000000000017941 */ /* 0x000fea0003800000 */
.L_x_86:
        /* <DEDUP_REMOVED lines=10> */
.L_x_89:
[----:B------:R-:W-:Y:S05]  /*38a0*/  BSYNC B1 ;  /* 0x0000000000017941 */ /* 0x000fea0003800000 */
.L_x_88:
        /* <DEDUP_REMOVED lines=14> */
.L_x_91:
[----:B------:R-:W-:Y:S05]  /*3990*/  BSYNC B1 ;  /* 0x0000000000017941 */ /* 0x000fea0003800000 */
.L_x_90:
        /* <DEDUP_REMOVED lines=11> */
.L_x_93:
[----:B------:R-:W-:Y:S05]  /*3a50*/  BSYNC B1 ;  /* 0x0000000000017941 */ /* 0x000fea0003800000 */
.L_x_92:
        /* <DEDUP_REMOVED lines=11> */
.L_x_95:
[----:B------:R-:W-:Y:S05]  /*3b10*/  BSYNC B1 ;  /* 0x0000000000017941 */ /* 0x000fea0003800000 */
.L_x_94:
        /* <DEDUP_REMOVED lines=10> */
.L_x_97:
[----:B------:R-:W-:Y:S05]  /*3bc0*/  BSYNC B1 ;  /* 0x0000000000017941 */ /* 0x000fea0003800000 */
.L_x_96:
        /* <DEDUP_REMOVED lines=14> */
.L_x_99:
[----:B------:R-:W-:Y:S05]  /*3cb0*/  BSYNC B1 ;  /* 0x0000000000017941 */ /* 0x000fea0003800000 */
.L_x_98:
        /* <DEDUP_REMOVED lines=11> */
.L_x_101:
[----:B------:R-:W-:Y:S05]  /*3d70*/  BSYNC B1 ;  /* 0x0000000000017941 */ /* 0x000fea0003800000 */
.L_x_100:
        /* <DEDUP_REMOVED lines=11> */
.L_x_103:
[----:B------:R-:W-:Y:S05]  /*3e30*/  BSYNC B1 ;  /* 0x0000000000017941 */ /* 0x000fea0003800000 */
.L_x_102:
        /* <DEDUP_REMOVED lines=10> */
.L_x_105:
[----:B------:R-:W-:Y:S05]  /*3ee0*/  BSYNC B1 ;  /* 0x0000000000017941 */ /* 0x000fea0003800000 */
.L_x_104:
        /* <DEDUP_REMOVED lines=14> */
.L_x_107:
[----:B------:R-:W-:Y:S05]  /*3fd0*/  BSYNC B1 ;  /* 0x0000000000017941 */ /* 0x000fea0003800000 */
.L_x_106:
        /* <DEDUP_REMOVED lines=11> */
.L_x_109:
[----:B------:R-:W-:Y:S05]  /*4090*/  BSYNC B1 ;  /* 0x0000000000017941 */ /* 0x000fea0003800000 */
.L_x_108:
        /* <DEDUP_REMOVED lines=11> */
.L_x_111:
[----:B------:R-:W-:Y:S05]  /*4150*/  BSYNC B1 ;  /* 0x0000000000017941 */ /* 0x000fea0003800000 */
.L_x_110:
        /* <DEDUP_REMOVED lines=10> */
.L_x_113:
[----:B------:R-:W-:Y:S05]  /*4200*/  BSYNC B1 ;  /* 0x0000000000017941 */ /* 0x000fea0003800000 */
.L_x_112:
        /* <DEDUP_REMOVED lines=14> */
.L_x_115:
[----:B------:R-:W-:Y:S05]  /*42f0*/  BSYNC B1 ;  /* 0x0000000000017941 */ /* 0x000fea0003800000 */
.L_x_114:
        /* <DEDUP_REMOVED lines=11> */
.L_x_117:
[----:B------:R-:W-:Y:S05]  /*43b0*/  BSYNC B1 ;  /* 0x0000000000017941 */ /* 0x000fea0003800000 */
.L_x_116:
        /* <DEDUP_REMOVED lines=11> */
.L_x_119:
[----:B------:R-:W-:Y:S05]  /*4470*/  BSYNC B1 ;  /* 0x0000000000017941 */ /* 0x000fea0003800000 */
.L_x_118:
        /* <DEDUP_REMOVED lines=10> */
.L_x_121:
[----:B------:R-:W-:Y:S05]  /*4520*/  BSYNC B1 ;  /* 0x0000000000017941 */ /* 0x000fea0003800000 */
.L_x_120:
        /* <DEDUP_REMOVED lines=14> */
.L_x_123:
[----:B------:R-:W-:Y:S05]  /*4610*/  BSYNC B1 ;  /* 0x0000000000017941 */ /* 0x000fea0003800000 */
.L_x_122:
        /* <DEDUP_REMOVED lines=11> */
.L_x_125:
[----:B------:R-:W-:Y:S05]  /*46d0*/  BSYNC B1 ;  /* 0x0000000000017941 */ /* 0x000fea0003800000 */
.L_x_124:
        /* <DEDUP_REMOVED lines=11> */
.L_x_127:
[----:B------:R-:W-:Y:S05]  /*4790*/  BSYNC B1 ;  /* 0x0000000000017941 */ /* 0x000fea0003800000 */
.L_x_126:
        /* <DEDUP_REMOVED lines=10> */
.L_x_129:
[----:B------:R-:W-:Y:S05]  /*4840*/  BSYNC B1 ;  /* 0x0000000000017941 */ /* 0x000fea0003800000 */
.L_x_128:
[----:B---3--:R-:W-:Y:S01]  /*4850*/  IADD3 R16, P2, R22, R14, RZ ;  /* 0x0000000e16107210 */ /* 0x008fe20007f5e0ff */
[----:B0----5:R-:W-:Y:S01]  /*4860*/  IMAD R15, R93, R8, RZ ;  /* 0x000000085d0f7224 */ /* 0x021fe200078e02ff */
[C---:B------:R-:W-:Y:S01]  /*4870*/  ISETP.GT.AND P4, PT, R10.reuse, 0x70, PT ;  /* 0x000000700a00780c */ /* 0x040fe20003f84270 */
[----:B------:R-:W-:Y:S01]  /*4880*/  BSSY B1, `(.L_x_130) ;  /* 0x000000b000017945 */ /* 0x000fe20003800000 */
[----:B------:R-:W-:Y:S01]  /*4890*/  ISETP.GT.AND P1, PT, R10, 0x71, PT ;  /* 0x000000710a00780c */ /* 0x000fe20003f24270 */
[----:B------:R-:W-:Y:S01]  /*48a0*/  IMAD R15, R79, R6, R15 ;  /* 0x000000064f0f7224 */ /* 0x000fe200078e020f */
[----:B------:R-:W-:Y:S01]  /*48b0*/  ISETP.GT.AND P5, PT, R7, RZ, P4 ;  /* 0x000000ff0700720c */ /* 0x000fe200027a4270 */
[----:B------:R-:W-:Y:S01]  /*48c0*/  IMAD.X R17, R23, 0x1, R13, P2 ;  /* 0x0000000117117824 */ /* 0x000fe200010e060d */
[----:B-1----:R-:W-:Y:S02]  /*48d0*/  IADD3 R18, P2, R26, UR9, RZ ;  /* 0x000000091a127c10 */ /* 0x002fe4000ff5e0ff */
[----:B------:R-:W-:-:S02]  /*48e0*/  IADD3 R20, P6, R28, R12, RZ ;  /* 0x0000000c1c147210 */ /* 0x000fc40007fde0ff */
[----:B------:R0:W-:Y:S01]  /*48f0*/  @P0 STG.E desc[UR14][R16.64], R15 ;  /* 0x0000000f10000986 */ /* 0x0001e2000c10190e */
[----:B------:R-:W-:-:S06]  /*4900*/  IADD3.X R19, R27, UR10, RZ, P2, !PT ;  /* 0x0000000a1b137c10 */ /* 0x000fcc00097fe4ff */
[----:B------:R-:W-:Y:S05]  /*4910*/  @!P5 BRA `(.L_x_131) ;  /* 0x000000000004d947 */ /* 0x000fea0003800000 */
[----:B------:R1:W5:Y:S02]  /*4920*/  LDG.E.LTC128B R93, desc[UR14][R18.64] ;  /* 0x0000000e125d7981 */ /* 0x000364000c1e1920 */
.L_x_131:
[----:B------:R-:W-:Y:S05]  /*4930*/  BSYNC B1 ;  /* 0x0000000000017941 */ /* 0x000fea0003800000 */
.L_x_130:
[----:B0----5:R-:W-:Y:S01]  /*4940*/  IMAD R15, R93, R8, RZ ;  /* 0x000000085d0f7224 */ /* 0x021fe200078e02ff */
[----:B------:R-:W-:Y:S01]  /*4950*/  ISETP.GT.AND P2, PT, R7, RZ, P1 ;  /* 0x000000ff0700720c */ /* 0x000fe20000f44270 */
        /* <DEDUP_REMOVED lines=8> */
.L_x_133:
[----:B------:R-:W-:Y:S05]  /*49e0*/  BSYNC B1 ;  /* 0x0000000000017941 */ /* 0x000fea0003800000 */
.L_x_132:
[----:B------:R-:W-:Y:S01]  /*49f0*/  IADD3 R16, P5, R30, R12, RZ ;  /* 0x0000000c1e107210 */ /* 0x000fe20007fbe0ff */
[----:B0----5:R-:W-:Y:S01]  /*4a00*/  IMAD R15, R93, R8, RZ ;  /* 0x000000085d0f7224 */ /* 0x021fe200078e02ff */
[----:B------:R-:W-:Y:S01]  /*4a10*/  ISETP.GT.AND P4, PT, R7, 0x8, P4 ;  /* 0x000000080700780c */ /* 0x000fe20002784270 */
[----:B------:R-:W-:Y:S01]  /*4a20*/  BSSY B1, `(.L_x_134) ;  /* 0x000000a000017945 */ /* 0x000fe20003800000 */
[----:B------:R-:W-:Y:S01]  /*4a30*/  IADD3 R22, P6, R26, UR7, RZ ;  /* 0x000000071a167c10 */ /* 0x000fe2000ffde0ff */
[----:B------:R-:W-:Y:S01]  /*4a40*/  IMAD R15, R81, R6, R15 ;  /* 0x00000006510f7224 */ /* 0x000fe200078e020f */
[----:B------:R-:W-:Y:S01]  /*4a50*/  ISETP.GT.AND P0, PT, R10, 0x78, PT ;  /* 0x000000780a00780c */ /* 0x000fe20003f04270 */
[----:B------:R-:W-:Y:S01]  /*4a60*/  IMAD.X R17, R31, 0x1, R11, P5 ;  /* 0x000000011f117824 */ /* 0x000fe200028e060b */
[----:B------:R-:W-:Y:S02]  /*4a70*/  IADD3 R32, P5, R28, R14, RZ ;  /* 0x0000000e1c207210 */ /* 0x000fe40007fbe0ff */
[----:B------:R-:W-:-:S02]  /*4a80*/  IADD3.X R23, R27, UR8, RZ, P6, !PT ;  /* 0x000000081b177c10 */ /* 0x000fc4000b7fe4ff */
[----:B------:R0:W-:Y:S03]  /*4a90*/  @P2 STG.E desc[UR14][R16.64], R15 ;  /* 0x0000000f10002986 */ /* 0x0001e6000c10190e */
[----:B------:R-:W-:Y:S06]  /*4aa0*/  @!P4 BRA `(.L_x_135) ;  /* 0x000000000004c947 */ /* 0x000fec0003800000 */
[----:B------:R0:W5:Y:S02]  /*4ab0*/  LDG.E.LTC128B R93, desc[UR14][R22.64] ;  /* 0x0000000e165d7981 */ /* 0x000164000c1e1920 */
.L_x_135:
[----:B------:R-:W-:Y:S05]  /*4ac0*/  BSYNC B1 ;  /* 0x0000000000017941 */ /* 0x000fea0003800000 */
.L_x_134:
[----:B0----5:R-:W-:Y:S01]  /*4ad0*/  IMAD R15, R93, R8, RZ ;  /* 0x000000085d0f7224 */ /* 0x021fe200078e02ff */
[----:B------:R-:W-:Y:S01]  /*4ae0*/  ISETP.GT.AND P1, PT, R7, 0x8, P1 ;  /* 0x000000080700780c */ /* 0x000fe20000f24270 */
[----:B------:R-:W-:Y:S01]  /*4af0*/  IMAD.X R33, R29, 0x1, R13, P5 ;  /* 0x000000011d217824 */ /* 0x000fe200028e060d */
[----:B------:R-:W-:Y:S01]  /*4b00*/  IADD3 R22, P5, R24, UR7, RZ ;  /* 0x0000000718167c10 */ /* 0x000fe2000ffbe0ff */
[----:B------:R-:W-:Y:S01]  /*4b10*/  IMAD R15, R82, R6, R15 ;  /* 0x00000006520f7224 */ /* 0x000fe200078e020f */
[----:B------:R-:W-:Y:S01]  /*4b20*/  BSSY B1, `(.L_x_136) ;  /* 0x0000006000017945 */ /* 0x000fe20003800000 */
[----:B------:R-:W-:Y:S02]  /*4b30*/  ISETP.GT.AND P2, PT, R10, 0x79, PT ;  /* 0x000000790a00780c */ /* 0x000fe40003f44270 */
[----:B------:R-:W-:Y:S01]  /*4b40*/  IADD3.X R23, R25, UR8, RZ, P5, !PT ;  /* 0x0000000819177c10 */ /* 0x000fe2000affe4ff */
[----:B------:R0:W-:Y:S05]  /*4b50*/  @P4 STG.E desc[UR14][R32.64], R15 ;  /* 0x0000000f20004986 */ /* 0x0001ea000c10190e */
[----:B------:R-:W-:Y:S05]  /*4b60*/  @!P1 BRA `(.L_x_137) ;  /* 0x0000000000049947 */ /* 0x000fea0003800000 */
[----:B------:R0:W5:Y:S02]  /*4b70*/  LDG.E.LTC128B R93, desc[UR14][R22.64] ;  /* 0x0000000e165d7981 */ /* 0x000164000c1e1920 */
.L_x_137:
[----:B------:R-:W-:Y:S05]  /*4b80*/  BSYNC B1 ;  /* 0x0000000000017941 */ /* 0x000fea0003800000 */
.L_x_136:
[----:B0-----:R-:W-:Y:S01]  /*4b90*/  IADD3 R22, P6, R30, R14, RZ ;  /* 0x0000000e1e167210 */ /* 0x001fe20007fde0ff */
[----:B-----5:R-:W-:Y:S01]  /*4ba0*/  IMAD R10, R93, R8, RZ ;  /* 0x000000085d0a7224 */ /* 0x020fe200078e02ff */
[----:B------:R-:W-:Y:S01]  /*4bb0*/  ISETP.GT.AND P4, PT, R7, RZ, P0 ;  /* 0x000000ff0700720c */ /* 0x000fe20000784270 */
[----:B------:R-:W-:Y:S01]  /*4bc0*/  BSSY B1, `(.L_x_138) ;  /* 0x0000009000017945 */ /* 0x000fe20003800000 */
[----:B------:R-:W-:Y:S01]  /*4bd0*/  IADD3 R24, P5, R20, R12, RZ ;  /* 0x0000000c14187210 */ /* 0x000fe20007fbe0ff */
[----:B------:R-:W-:Y:S02]  /*4be0*/  IMAD.X R23, R31, 0x1, R13, P6 ;  /* 0x000000011f177824 */ /* 0x000fe400030e060d */
[----:B------:R-:W-:-:S05]  /*4bf0*/  IMAD R83, R83, R6, R10 ;  /* 0x0000000653537224 */ /* 0x000fca00078e020a */
[----:B------:R0:W-:Y:S03]  /*4c00*/  @P1 STG.E desc[UR14][R22.64], R83 ;  /* 0x0000005316001986 */ /* 0x0001e6000c10190e */
[----:B------:R-:W-:Y:S05]  /*4c10*/  @!P4 BRA `(.L_x_139) ;  /* 0x00000000000cc947 */ /* 0x000fea0003800000 */
[----:B0-----:R-:W-:-:S04]  /*4c20*/  IADD3 R22, P1, R18, UR9, RZ ;  /* 0x0000000912167c10 */ /* 0x001fc8000ff3e0ff */
[----:B------:R-:W-:-:S05]  /*4c30*/  IADD3.X R23, R19, UR10, RZ, P1, !PT ;  /* 0x0000000a13177c10 */ /* 0x000fca0008ffe4ff */
[----:B------:R0:W5:Y:S04]  /*4c40*/  LDG.E.LTC128B R93, desc[UR14][R22.64] ;  /* 0x0000000e165d7981 */ /* 0x000168000c1e1920 */
.L_x_139:
[----:B------:R-:W-:Y:S05]  /*4c50*/  BSYNC B1 ;  /* 0x0000000000017941 */ /* 0x000fea0003800000 */
.L_x_138:
[----:B-----5:R-:W-:Y:S01]  /*4c60*/  IMAD R15, R93, R8, RZ ;  /* 0x000000085d0f7224 */ /* 0x020fe200078e02ff */
[----:B------:R-:W-:Y:S01]  /*4c70*/  ISETP.GT.AND P1, PT, R7, RZ, P2 ;  /* 0x000000ff0700720c */ /* 0x000fe20001724270 */
[----:B------:R-:W-:Y:S01]  /*4c80*/  IMAD.X R25, R21, 0x1, R11, P5 ;  /* 0x0000000115197824 */ /* 0x000fe200028e060b */
[----:B0-----:R-:W-:Y:S01]  /*4c90*/  IADD3 R22, P6, R34, UR9, RZ ;  /* 0x0000000922167c10 */ /* 0x001fe2000ffde0ff */
[----:B------:R-:W-:Y:S01]  /*4ca0*/  IMAD R15, R84, R6, R15 ;  /* 0x00000006540f7224 */ /* 0x000fe200078e020f */
[----:B------:R-:W-:Y:S01]  /*4cb0*/  BSSY B1, `(.L_x_140) ;  /* 0x0000006000017945 */ /* 0x000fe20003800000 */
[----:B------:R-:W-:Y:S02]  /*4cc0*/  IADD3 R10, P5, R16, R12, RZ ;  /* 0x0000000c100a7210 */ /* 0x000fe40007fbe0ff */
[----:B------:R-:W-:Y:S01]  /*4cd0*/  IADD3.X R23, R35, UR10, RZ, P6, !PT ;  /* 0x0000000a23177c10 */ /* 0x000fe2000b7fe4ff */
[----:B------:R0:W-:Y:S05]  /*4ce0*/  @P4 STG.E desc[UR14][R24.64], R15 ;  /* 0x0000000f18004986 */ /* 0x0001ea000c10190e */
[----:B------:R-:W-:Y:S05]  /*4cf0*/  @!P1 BRA `(.L_x_141) ;  /* 0x0000000000049947 */ /* 0x000fea0003800000 */
[----:B------:R0:W5:Y:S02]  /*4d00*/  LDG.E.LTC128B R93, desc[UR14][R22.64] ;  /* 0x0000000e165d7981 */ /* 0x000164000c1e1920 */
.L_x_141:
[----:B------:R-:W-:Y:S05]  /*4d10*/  BSYNC B1 ;  /* 0x0000000000017941 */ /* 0x000fea0003800000 */
.L_x_140:
[----:B-----5:R-:W-:Y:S01]  /*4d20*/  IMAD R12, R93, R8, RZ ;  /* 0x000000085d0c7224 */ /* 0x020fe200078e02ff */
[----:B------:R-:W-:Y:S01]  /*4d30*/  ISETP.GT.AND P0, PT, R7, 0x8, P0 ;  /* 0x000000080700780c */ /* 0x000fe20000704270 */
[----:B------:R-:W-:Y:S01]  /*4d40*/  IMAD.X R11, R17, 0x1, R11, P5 ;  /* 0x00000001110b7824 */ /* 0x000fe200028e060b */
[----:B-1----:R-:W-:Y:S01]  /*4d50*/  IADD3 R18, P4, R18, UR7, RZ ;  /* 0x0000000712127c10 */ /* 0x002fe2000ff9e0ff */
[----:B------:R-:W-:Y:S01]  /*4d60*/  IMAD R85, R85, R6, R12 ;  /* 0x0000000655557224 */ /* 0x000fe200078e020c */
[----:B------:R-:W-:Y:S01]  /*4d70*/  BSSY B1, `(.L_x_142) ;  /* 0x0000006000017945 */ /* 0x000fe20003800000 */
[----:B0-----:R-:W-:Y:S02]  /*4d80*/  IADD3 R22, P5, R20, R14, RZ ;  /* 0x0000000e14167210 */ /* 0x001fe40007fbe0ff */
[----:B------:R-:W-:Y:S01]  /*4d90*/  IADD3.X R19, R19, UR8, RZ, P4, !PT ;  /* 0x0000000813137c10 */ /* 0x000fe2000a7fe4ff */
[----:B------:R0:W-:Y:S05]  /*4da0*/  @P1 STG.E desc[UR14][R10.64], R85 ;  /* 0x000000550a001986 */ /* 0x0001ea000c10190e */
[----:B------:R-:W-:Y:S05]  /*4db0*/  @!P0 BRA `(.L_x_143) ;  /* 0x0000000000048947 */ /* 0x000fea0003800000 */
[----:B------:R1:W5:Y:S02]  /*4dc0*/  LDG.E.LTC128B R93, desc[UR14][R18.64] ;  /* 0x0000000e125d7981 */ /* 0x000364000c1e1920 */
.L_x_143:
[----:B------:R-:W-:Y:S05]  /*4dd0*/  BSYNC B1 ;  /* 0x0000000000017941 */ /* 0x000fea0003800000 */
.L_x_142:
[----:B------:R-:W-:Y:S01]  /*4de0*/  ISETP.GT.AND P2, PT, R7, 0x8, P2 ;  /* 0x000000080700780c */ /* 0x000fe20001744270 */
[----:B0----5:R-:W-:Y:S01]  /*4df0*/  IMAD R11, R93, R8, RZ ;  /* 0x000000085d0b7224 */ /* 0x021fe200078e02ff */
[----:B------:R-:W-:Y:S01]  /*4e00*/  BSSY B1, `(.L_x_144) ;  /* 0x0000008000017945 */ /* 0x000fe20003800000 */
[----:B------:R-:W-:Y:S02]  /*4e10*/  IMAD.X R23, R21, 0x1, R13, P5 ;  /* 0x0000000115177824 */ /* 0x000fe400028e060d */
[----:B------:R-:W-:-:S05]  /*4e20*/  IMAD R15, R86, R6, R11 ;  /* 0x00000006560f7224 */ /* 0x000fca00078e020b */
[----:B------:R0:W-:Y:S01]  /*4e30*/  @P0 STG.E desc[UR14][R22.64], R15 ;  /* 0x0000000f16000986 */ /* 0x0001e2000c10190e */
[----:B------:R-:W-:-:S04]  /*4e40*/  IADD3 R10, P0, R34, UR7, RZ ;  /* 0x00000007220a7c10 */ /* 0x000fc8000ff1e0ff */
[----:B------:R-:W-:Y:S01]  /*4e50*/  IADD3.X R11, R35, UR8, RZ, P0, !PT ;  /* 0x00000008230b7c10 */ /* 0x000fe200087fe4ff */
[----:B------:R-:W-:Y:S08]  /*4e60*/  @!P2 BRA `(.L_x_145) ;  /* 0x000000000004a947 */ /* 0x000ff00003800000 */
[----:B------:R0:W5:Y:S02]  /*4e70*/  LDG.E.LTC128B R93, desc[UR14][R10.64] ;  /* 0x0000000e0a5d7981 */ /* 0x000164000c1e1920 */
.L_x_145:
[----:B------:R-:W-:Y:S05]  /*4e80*/  BSYNC B1 ;  /* 0x0000000000017941 */ /* 0x000fea0003800000 */
.L_x_144:
[----:B------:R-:W-:Y:S05]  /*4e90*/  @!P2 BRA `(.L_x_146) ;  /* 0x000000140094a947 */ /* 0x000fea0003800000 */
[----:B------:R-:W-:Y:S01]  /*4ea0*/  IADD3 R14, P0, R16, R14, RZ ;  /* 0x0000000e100e7210 */ /* 0x000fe20007f1e0ff */
[----:B-----5:R-:W-:-:S04]  /*4eb0*/  IMAD R93, R93, R8, RZ ;  /* 0x000000085d5d7224 */ /* 0x020fc800078e02ff */
[----:B0-----:R-:W-:Y:S02]  /*4ec0*/  IMAD.X R15, R17, 0x1, R13, P0 ;  /* 0x00000001110f7824 */ /* 0x001fe400000e060d */
[----:B------:R-:W-:-:S05]  /*4ed0*/  IMAD R93, R87, R6, R93 ;  /* 0x00000006575d7224 */ /* 0x000fca00078e025d */
[----:B------:R0:W-:Y:S01]  /*4ee0*/  STG.E desc[UR14][R14.64], R93 ;  /* 0x0000005d0e007986 */ /* 0x0001e2000c10190e */
[----:B------:R-:W-:Y:S05]  /*4ef0*/  BRA `(.L_x_146) ;  /* 0x00000014007c7947 */ /* 0x000fea0003800000 */
.L_x_23:
[----:B------:R-:W-:Y:S01]  /*4f00*/  ULDC.64 UR8, c[0x0][0x6c0] ;  /* 0x0001b00000087ab9 */ /* 0x000fe20000000a00 */
[----:B------:R-:W-:Y:S01]  /*4f10*/  ISETP.GT.AND P2, PT, R10, 0x1, PT ;  /* 0x000000010a00780c */ /* 0x000fe20003f44270 */
[-C--:B--2---:R-:W-:Y:S01]  /*4f20*/  IMAD R13, R24, R6.reuse, RZ ;  /* 0x00000006180d7224 */ /* 0x084fe200078e02ff */
[----:B------:R-:W-:Y:S01]  /*4f30*/  LEA R16, P1, R22, UR8, 0x2 ;  /* 0x0000000816107c11 */ /* 0x000fe2000f8210ff */
[-C--:B------:R-:W-:Y:S01]  /*4f40*/  IMAD R25, R25, R6.reuse, RZ ;  /* 0x0000000619197224 */ /* 0x080fe200078e02ff */
[C---:B------:R-:W-:Y:S01]  /*4f50*/  ISETP.GT.AND P4, PT, R7.reuse, RZ, P2 ;  /* 0x000000ff0700720c */ /* 0x040fe20001784270 */
[----:B------:R-:W-:Y:S01]  /*4f60*/  IMAD.SHL.U32 R12, R96, 0x20, RZ ;  /* 0x00000020600c7824 */ /* 0x000fe200078e00ff */
[----:B------:R-:W-:Y:S01]  /*4f70*/  LEA.HI.X R17, R22, UR9, R21, 0x2, P1 ;  /* 0x0000000916117c11 */ /* 0x000fe200088f1415 */
[-C--:B------:R-:W-:Y:S01]  /*4f80*/  IMAD R15, R26, R6.reuse, RZ ;  /* 0x000000061a0f7224 */ /* 0x080fe200078e02ff */
[----:B------:R-:W-:Y:S01]  /*4f90*/  ISETP.GT.AND P1, PT, R7, 0x8, P0 ;  /* 0x000000080700780c */ /* 0x000fe20000724270 */
[----:B------:R-:W-:Y:S01]  /*4fa0*/  IMAD R27, R27, R6, RZ ;  /* 0x000000061b1b7224 */ /* 0x000fe200078e02ff */
[----:B------:R-:W-:Y:S01]  /*4fb0*/  ISETP.GT.AND P0, PT, R10, 0x8, PT ;  /* 0x000000080a00780c */ /* 0x000fe20003f04270 */
[----:B------:R0:W-:Y:S01]  /*4fc0*/  @P5 STG.E desc[UR14][R16.64], R13 ;  /* 0x0000000d10005986 */ /* 0x0001e2000c10190e */
[----:B------:R-:W-:Y:S01]  /*4fd0*/  LEA R18, P5, R96, R16, 0x2 ;  /* 0x0000001060127211 */ /* 0x000fe200078a10ff */
[-C--:B------:R-:W-:Y:S01]  /*4fe0*/  IMAD R89, R28, R6.reuse, RZ ;  /* 0x000000061c597224 */ /* 0x080fe200078e02ff */
[----:B------:R-:W-:Y:S01]  /*4ff0*/  ISETP.GT.AND P2, PT, R7, 0x8, P2 ;  /* 0x000000080700780c */ /* 0x000fe20001744270 */
[-C--:B------:R-:W-:Y:S01]  /*5000*/  IMAD R29, R29, R6.reuse, RZ ;  /* 0x000000061d1d7224 */ /* 0x080fe200078e02ff */
[C-C-:B------:R-:W-:Y:S01]  /*5010*/  LEA.HI.X R19, R96.reuse, R17, R97.reuse, 0x2, P5 ;  /* 0x0000001160137211 */ /* 0x140fe200028f1461 */
[-C--:B------:R-:W-:Y:S01]  /*5020*/  IMAD R31, R31, R6.reuse, RZ ;  /* 0x000000061f1f7224 */ /* 0x080fe200078e02ff */
[----:B------:R-:W-:Y:S01]  /*5030*/  SHF.L.U64.HI R11, R96, 0x5, R97 ;  /* 0x00000005600b7819 */ /* 0x000fe20000010261 */
[----:B------:R-:W-:Y:S01]  /*5040*/  IMAD R33, R33, R6, RZ ;  /* 0x0000000621217224 */ /* 0x000fe200078e02ff */
[----:B------:R-:W-:Y:S01]  /*5050*/  ISETP.GT.AND P5, PT, R7, RZ, P0 ;  /* 0x000000ff0700720c */ /* 0x000fe200007a4270 */
[----:B------:R-:W-:Y:S01]  /*5060*/  @P4 STG.E desc[UR14][R18.64], R25 ;  /* 0x0000001912004986 */ /* 0x000fe2000c10190e */
[----:B------:R-:W-:Y:S01]  /*5070*/  IADD3 R20, P4, R16, R12, RZ ;  /* 0x0000000c10147210 */ /* 0x000fe20007f9e0ff */
[----:B------:R-:W-:Y:S01]  /*5080*/  IMAD R35, R35, R6, RZ ;  /* 0x0000000623237224 */ /* 0x000fe200078e02ff */
[----:B------:R-:W-:Y:S01]  /*5090*/  IADD3 R22, P6, R18, R12, RZ ;  /* 0x0000000c12167210 */ /* 0x000fe20007fde0ff */
[----:B------:R1:W-:Y:S01]  /*50a0*/  @P1 STG.E desc[UR14][R16.64+0x20], R15 ;  /* 0x0000200f10001986 */ /* 0x0003e2000c10190e */
[----:B------:R-:W-:Y:S01]  /*50b0*/  ISETP.GT.AND P1, PT, R10, 0x9, PT ;  /* 0x000000090a00780c */ /* 0x000fe20003f24270 */
[--C-:B------:R-:W-:Y:S01]  /*50c0*/  IMAD.X R21, R17, 0x1, R11.reuse, P4 ;  /* 0x0000000111157824 */ /* 0x100fe200020e060b */
[C---:B------:R-:W-:Y:S01]  /*50d0*/  ISETP.GT.AND P0, PT, R7.reuse, 0x8, P0 ;  /* 0x000000080700780c */ /* 0x040fe20000704270 */
[----:B------:R2:W-:Y:S01]  /*50e0*/  @P2 STG.E desc[UR14][R18.64+0x20], R27 ;  /* 0x0000201b12002986 */ /* 0x0005e2000c10190e */
[----:B------:R-:W-:Y:S01]  /*50f0*/  ISETP.GT.AND P4, PT, R7, RZ, P1 ;  /* 0x000000ff0700720c */ /* 0x000fe20000f84270 */
[--C-:B------:R-:W-:Y:S01]  /*5100*/  IMAD.X R23, R19, 0x1, R11.reuse, P6 ;  /* 0x0000000113177824 */ /* 0x100fe200030e060b */
[----:B------:R-:W-:Y:S01]  /*5110*/  IADD3 R14, P2, R12, 0x20, RZ ;  /* 0x000000200c0e7810 */ /* 0x000fe20007f5e0ff */
[----:B------:R3:W-:Y:S01]  /*5120*/  @P5 STG.E desc[UR14][R20.64], R89 ;  /* 0x0000005914005986 */ /* 0x0007e2000c10190e */
[----:B------:R-:W-:Y:S01]  /*5130*/  ISETP.GT.AND P1, PT, R7, 0x8, P1 ;  /* 0x000000080700780c */ /* 0x000fe20000f24270 */
[----:B------:R-:W-:Y:S01]  /*5140*/  IMAD R37, R37, R6, RZ ;  /* 0x0000000625257224 */ /* 0x000fe200078e02ff */
[----:B------:R-:W-:Y:S01]  /*5150*/  IADD3 R24, P6, R20, R12, RZ ;  /* 0x0000000c14187210 */ /* 0x000fe20007fde0ff */
[--C-:B0-----:R-:W-:Y:S01]  /*5160*/  IMAD.X R13, RZ, RZ, R11.reuse, P2 ;  /* 0x000000ffff0d7224 */ /* 0x101fe200010e060b */
[----:B-1----:R-:W-:Y:S01]  /*5170*/  IADD3 R16, P5, R16, R14, RZ ;  /* 0x0000000e10107210 */ /* 0x002fe20007fbe0ff */
[----:B------:R-:W-:Y:S01]  /*5180*/  IMAD R15, R30, R6, RZ ;  /* 0x000000061e0f7224 */ /* 0x000fe200078e02ff */
[----:B------:R-:W-:Y:S01]  /*5190*/  ISETP.GT.AND P2, PT, R10, 0x10, PT ;  /* 0x000000100a00780c */ /* 0x000fe20003f44270 */
[----:B------:R-:W-:-:S02]  /*51a0*/  IMAD.X R25, R21, 0x1, R11, P6 ;  /* 0x0000000115197824 */ /* 0x000fc400030e060b */
[--C-:B------:R-:W-:Y:S01]  /*51b0*/  IMAD.X R17, R17, 0x1, R13.reuse, P5 ;  /* 0x0000000111117824 */ /* 0x100fe200028e060d */
[----:B------:R0:W-:Y:S01]  /*51c0*/  @P4 STG.E desc[UR14][R22.64], R29 ;  /* 0x0000001d16004986 */ /* 0x0001e2000c10190e */
[----:B--2---:R-:W-:Y:S01]  /*51d0*/  IADD3 R18, P4, R18, R14, RZ ;  /* 0x0000000e12127210 */ /* 0x004fe20007f9e0ff */
[-C--:B---3--:R-:W-:Y:S01]  /*51e0*/  IMAD R89, R32, R6.reuse, RZ ;  /* 0x0000000620597224 */ /* 0x088fe200078e02ff */
[----:B------:R-:W-:Y:S01]  /*51f0*/  ISETP.GT.AND P5, PT, R7, RZ, P2 ;  /* 0x000000ff0700720c */ /* 0x000fe200017a4270 */
[----:B------:R1:W-:Y:S01]  /*5200*/  @P0 STG.E desc[UR14][R16.64], R15 ;  /* 0x0000000f10000986 */ /* 0x0003e2000c10190e */
[----:B------:R-:W-:Y:S01]  /*5210*/  ISETP.GT.AND P0, PT, R10, 0x11, PT ;  /* 0x000000110a00780c */ /* 0x000fe20003f04270 */
[----:B------:R-:W-:Y:S02]  /*5220*/  IMAD.X R19, R19, 0x1, R13, P4 ;  /* 0x0000000113137824 */ /* 0x000fe400020e060d */
[-C--:B------:R-:W-:Y:S01]  /*5230*/  IMAD R39, R39, R6.reuse, RZ ;  /* 0x0000000627277224 */ /* 0x080fe200078e02ff */
[----:B------:R-:W-:Y:S01]  /*5240*/  ISETP.GT.AND P4, PT, R7, RZ, P0 ;  /* 0x000000ff0700720c */ /* 0x000fe20000784270 */
[-C--:B------:R-:W-:Y:S01]  /*5250*/  IMAD R41, R41, R6.reuse, RZ ;  /* 0x0000000629297224 */ /* 0x080fe200078e02ff */
[----:B------:R2:W-:Y:S01]  /*5260*/  @P1 STG.E desc[UR14][R18.64], R31 ;  /* 0x0000001f12001986 */ /* 0x0005e2000c10190e */
[----:B------:R-:W-:Y:S01]  /*5270*/  ISETP.GT.AND P1, PT, R7, 0x8, P2 ;  /* 0x000000080700780c */ /* 0x000fe20001724270 */
[----:B0-----:R-:W-:Y:S01]  /*5280*/  IMAD R29, R36, R6, RZ ;  /* 0x00000006241d7224 */ /* 0x001fe200078e02ff */
[----:B------:R-:W-:Y:S01]  /*5290*/  IADD3 R26, P2, R22, R12, RZ ;  /* 0x0000000c161a7210 */ /* 0x000fe20007f5e0ff */
[----:B------:R-:W-:Y:S01]  /*52a0*/  IMAD R43, R43, R6, RZ ;  /* 0x000000062b2b7224 */ /* 0x000fe200078e02ff */
[----:B------:R-:W-:Y:S01]  /*52b0*/  @P5 STG.E desc[UR14][R24.64], R89 ;  /* 0x0000005918005986 */ /* 0x000fe2000c10190e */
[----:B-1----:R-:W-:Y:S01]  /*52c0*/  IADD3 R16, P5, R20, R14, RZ ;  /* 0x0000000e14107210 */ /* 0x002fe20007fbe0ff */
[----:B------:R-:W-:Y:S01]  /*52d0*/  IMAD R15, R34, R6, RZ ;  /* 0x00000006220f7224 */ /* 0x000fe200078e02ff */
[----:B------:R-:W-:Y:S01]  /*52e0*/  ISETP.GT.AND P0, PT, R7, 0x8, P0 ;  /* 0x000000080700780c */ /* 0x000fe20000704270 */
[----:B------:R-:W-:Y:S01]  /*52f0*/  IMAD.X R27, R23, 0x1, R11, P2 ;  /* 0x00000001171b7824 */ /* 0x000fe200010e060b */
[----:B------:R-:W-:Y:S01]  /*5300*/  ISETP.GT.AND P2, PT, R10, 0x18, PT ;  /* 0x000000180a00780c */ /* 0x000fe20003f44270 */
[--C-:B------:R-:W-:Y:S01]  /*5310*/  IMAD.X R17, R21, 0x1, R13.reuse, P5 ;  /* 0x0000000115117824 */ /* 0x100fe200028e060d */
[----:B------:R-:W-:Y:S01]  /*5320*/  IADD3 R20, P6, R24, R12, RZ ;  /* 0x0000000c18147210 */ /* 0x000fe20007fde0ff */
[----:B------:R-:W-:Y:S01]  /*5330*/  IMAD R45, R45, R6, RZ ;  /* 0x000000062d2d7224 */ /* 0x000fe200078e02ff */
[----:B------:R-:W-:Y:S01]  /*5340*/  @P4 STG.E desc[UR14][R26.64], R33 ;  /* 0x000000211a004986 */ /* 0x000fe2000c10190e */
[----:B--2---:R-:W-:Y:S01]  /*5350*/  IADD3 R18, P4, R22, R14, RZ ;  /* 0x0000000e16127210 */ /* 0x004fe20007f9e0ff */
[----:B------:R-:W-:Y:S01]  /*5360*/  IMAD R47, R47, R6, RZ ;  /* 0x000000062f2f7224 */ /* 0x000fe200078e02ff */
[----:B------:R-:W-:Y:S01]  /*5370*/  ISETP.GT.AND P5, PT, R7, RZ, P2 ;  /* 0x000000ff0700720c */ /* 0x000fe200017a4270 */
[----:B------:R0:W-:Y:S01]  /*5380*/  @P1 STG.E desc[UR14][R16.64], R15 ;  /* 0x0000000f10001986 */ /* 0x0001e2000c10190e */
[----:B------:R-:W-:Y:S01]  /*5390*/  ISETP.GT.AND P1, PT, R10, 0x19, PT ;  /* 0x000000190a00780c */ /* 0x000fe20003f24270 */
[----:B------:R-:W-:-:S02]  /*53a0*/  IMAD.X R19, R23, 0x1, R13, P4 ;  /* 0x0000000117137824 */ /* 0x000fc400020e060d */
[--C-:B------:R-:W-:Y:S01]  /*53b0*/  IMAD.X R21, R25, 0x1, R11.reuse, P6 ;  /* 0x0000000119157824 */ /* 0x100fe200030e060b */
[----:B------:R-:W-:Y:S01]  /*53c0*/  ISETP.GT.AND P4, PT, R7, RZ, P1 ;  /* 0x000000ff0700720c */ /* 0x000fe20000f84270 */
[-C--:B------:R-:W-:Y:S01]  /*53d0*/  IMAD R49, R49, R6.reuse, RZ ;  /* 0x0000000631317224 */ /* 0x080fe200078e02ff */
[----:B------:R1:W-:Y:S01]  /*53e0*/  @P0 STG.E desc[UR14][R18.64], R35 ;  /* 0x0000002312000986 */ /* 0x0003e2000c10190e */
[----:B------:R-:W-:Y:S01]  /*53f0*/  ISETP.GT.AND P0, PT, R7, 0x8, P2 ;  /* 0x000000080700780c */ /* 0x000fe20001704270 */
[----:B------:R-:W-:Y:S01]  /*5400*/  IMAD R51, R51, R6, RZ ;  /* 0x0000000633337224 */ /* 0x000fe200078e02ff */
[----:B------:R-:W-:Y:S01]  /*5410*/  IADD3 R22, P2, R26, R12, RZ ;  /* 0x0000000c1a167210 */ /* 0x000fe20007f5e0ff */
[----:B------:R-:W-:Y:S01]  /*5420*/  IMAD R53, R53, R6, RZ ;  /* 0x0000000635357224 */ /* 0x000fe200078e02ff */
[----:B------:R2:W-:Y:S01]  /*5430*/  @P5 STG.E desc[UR14][R20.64], R29 ;  /* 0x0000001d14005986 */ /* 0x0005e2000c10190e */
[----:B0-----:R-:W-:Y:S01]  /*5440*/  IADD3 R16, P5, R24, R14, RZ ;  /* 0x0000000e18107210 */ /* 0x001fe20007fbe0ff */
        /* <DEDUP_REMOVED lines=8> */
[----:B-1----:R-:W-:Y:S01]  /*54d0*/  IADD3 R18, P4, R26, R14, RZ ;  /* 0x0000000e1a127210 */ /* 0x002fe20007f9e0ff */
[----:B------:R-:W-:Y:S01]  /*54e0*/  IMAD R57, R57, R6, RZ ;  /* 0x0000000639397224 */ /* 0x000fe200078e02ff */
[----:B------:R-:W-:Y:S01]  /*54f0*/  ISETP.GT.AND P5, PT, R7, RZ, P2 ;  /* 0x000000ff0700720c */ /* 0x000fe200017a4270 */
[----:B------:R0:W-:Y:S01]  /*5500*/  @P0 STG.E desc[UR14][R16.64], R15 ;  /* 0x0000000f10000986 */ /* 0x0001e2000c10190e */
[----:B------:R-:W-:Y:S01]  /*5510*/  ISETP.GT.AND P0, PT, R10, 0x21, PT ;  /* 0x000000210a00780c */ /* 0x000fe20003f04270 */
[----:B------:R-:W-:-:S02]  /*5520*/  IMAD.X R19, R27, 0x1, R13, P4 ;  /* 0x000000011b137824 */ /* 0x000fc400020e060d */
[-C--:B--2---:R-:W-:Y:S01]  /*5530*/  IMAD R29, R40, R6.reuse, RZ ;  /* 0x00000006281d7224 */ /* 0x084fe200078e02ff */
[----:B------:R-:W-:Y:S01]  /*5540*/  ISETP.GT.AND P4, PT, R7, RZ, P0 ;  /* 0x000000ff0700720c */ /* 0x000fe20000784270 */
[--C-:B------:R-:W-:Y:S01]  /*5550*/  IMAD.X R25, R21, 0x1, R11.reuse, P6 ;  /* 0x0000000115197824 */ /* 0x100fe200030e060b */
        /* <DEDUP_REMOVED lines=37> */
[-C--:B------:R-:W-:Y:S01]  /*57b0*/  IMAD R71, R71, R6.reuse, RZ ;  /* 0x0000000647477224 */ /* 0x080fe200078e02ff */
[----:B------:R-:W-:Y:S01]  /*57c0*/  @P4 STG.E desc[UR14][R22.64], R45 ;  /* 0x0000002d16004986 */ /* 0x000fe2000c10190e */
[----:B------:R-:W-:Y:S01]  /*57d0*/  ISETP.GT.AND P5, PT, R7, RZ, P2 ;  /* 0x000000ff0700720c */ /* 0x000fe200017a4270 */
[----:B------:R-:W-:Y:S01]  /*57e0*/  IMAD R73, R73, R6, RZ ;  /* 0x0000000649497224 */ /* 0x000fe200078e02ff */
[----:B-1----:R-:W-:Y:S01]  /*57f0*/  IADD3 R18, P4, R26, R14, RZ ;  /* 0x0000000e1a127210 */ /* 0x002fe20007f9e0ff */
[----:B------:R0:W-:Y:S01]  /*5800*/  @P0 STG.E desc[UR14][R16.64], R15 ;  /* 0x0000000f10000986 */ /* 0x0001e2000c10190e */
[----:B------:R-:W-:Y:S01]  /*5810*/  ISETP.GT.AND P0, PT, R10, 0x31, PT ;  /* 0x000000310a00780c */ /* 0x000fe20003f04270 */
[-C--:B--2---:R-:W-:Y:S01]  /*5820*/  IMAD R29, R48, R6.reuse, RZ ;  /* 0x00000006301d7224 */ /* 0x084fe200078e02ff */
[----:B------:R-:W-:Y:S01]  /*5830*/  ISETP.GT.AND P2, PT, R7, 0x8, P2 ;  /* 0x000000080700780c */ /* 0x000fe20001744270 */
[----:B------:R-:W-:Y:S01]  /*5840*/  IMAD.X R19, R27, 0x1, R13, P4 ;  /* 0x000000011b137824 */ /* 0x000fe200020e060d */
[----:B------:R-:W-:Y:S01]  /*5850*/  ISETP.GT.AND P4, PT, R7, RZ, P0 ;  /* 0x000000ff0700720c */ /* 0x000fe20000784270 */
[----:B------:R-:W-:Y:S01]  /*5860*/  IMAD.X R25, R21, 0x1, R11, P6 ;  /* 0x0000000115197824 */ /* 0x000fe200030e060b */
[----:B------:R-:W-:Y:S01]  /*5870*/  ISETP.GT.AND P0, PT, R7, 0x8, P0 ;  /* 0x000000080700780c */ /* 0x000fe20000704270 */
[----:B------:R-:W-:Y:S01]  /*5880*/  IMAD R75, R75, R6, RZ ;  /* 0x000000064b4b7224 */ /* 0x000fe200078e02ff */
[----:B------:R1:W-:Y:S01]  /*5890*/  @P1 STG.E desc[UR14][R18.64], R47 ;  /* 0x0000002f12001986 */ /* 0x0003e2000c10190e */
[----:B------:R-:W-:Y:S01]  /*58a0*/  IADD3 R26, P1, R22, R12, RZ ;  /* 0x0000000c161a7210 */ /* 0x000fe20007f3e0ff */
[----:B------:R-:W-:-:S02]  /*58b0*/  IMAD R77, R77, R6, RZ ;  /* 0x000000064d4d7224 */ /* 0x000fc400078e02ff */
[----:B------:R2:W-:Y:S01]  /*58c0*/  @P5 STG.E desc[UR14][R24.64], R29 ;  /* 0x0000001d18005986 */ /* 0x0005e2000c10190e */
[----:B0-----:R-:W-:Y:S01]  /*58d0*/  IADD3 R16, P5, R20, R14, RZ ;  /* 0x0000000e14107210 */ /* 0x001fe20007fbe0ff */
[----:B------:R-:W-:Y:S01]  /*58e0*/  IMAD.X R27, R23, 0x1, R11, P1 ;  /* 0x00000001171b7824 */ /* 0x000fe200008e060b */
[----:B------:R-:W-:Y:S01]  /*58f0*/  ISETP.GT.AND P1, PT, R10, 0x38, PT ;  /* 0x000000380a00780c */ /* 0x000fe20003f24270 */
[----:B------:R-:W-:Y:S01]  /*5900*/  IMAD R15, R50, R6, RZ ;  /* 0x00000006320f7224 */ /* 0x000fe200078e02ff */
[----:B------:R-:W-:Y:S01]  /*5910*/  IADD3 R20, P6, R24, R12, RZ ;  /* 0x0000000c18147210 */ /* 0x000fe20007fde0ff */
[--C-:B------:R-:W-:Y:S01]  /*5920*/  IMAD.X R17, R21, 0x1, R13.reuse, P5 ;  /* 0x0000000115117824 */ /* 0x100fe200028e060d */
[----:B------:R-:W-:Y:S01]  /*5930*/  @P4 STG.E desc[UR14][R26.64], R49 ;  /* 0x000000311a004986 */ /* 0x000fe2000c10190e */
[----:B-1----:R-:W-:Y:S01]  /*5940*/  IADD3 R18, P5, R22, R14, RZ ;  /* 0x0000000e16127210 */ /* 0x002fe20007fbe0ff */
[-C--:B------:R-:W-:Y:S01]  /*5950*/  IMAD R79, R79, R6.reuse, RZ ;  /* 0x000000064f4f7224 */ /* 0x080fe200078e02ff */
[----:B------:R-:W-:Y:S01]  /*5960*/  ISETP.GT.AND P4, PT, R7, RZ, P1 ;  /* 0x000000ff0700720c */ /* 0x000fe20000f84270 */
[----:B------:R0:W-:Y:S01]  /*5970*/  @P2 STG.E desc[UR14][R16.64], R15 ;  /* 0x0000000f10002986 */ /* 0x0001e2000c10190e */
[----:B------:R-:W-:Y:S01]  /*5980*/  ISETP.GT.AND P2, PT, R10, 0x39, PT ;  /* 0x000000390a00780c */ /* 0x000fe20003f44270 */
[----:B------:R-:W-:Y:S01]  /*5990*/  IMAD.X R19, R23, 0x1, R13, P5 ;  /* 0x0000000117137824 */ /* 0x000fe200028e060d */
[C---:B------:R-:W-:Y:S01]  /*59a0*/  ISETP.GT.AND P1, PT, R7.reuse, 0x8, P1 ;  /* 0x000000080700780c */ /* 0x040fe20000f24270 */
[----:B--2---:R-:W-:Y:S01]  /*59b0*/  IMAD R29, R52, R6, RZ ;  /* 0x00000006341d7224 */ /* 0x004fe200078e02ff */
[----:B------:R-:W-:Y:S01]  /*59c0*/  ISETP.GT.AND P5, PT, R7, RZ, P2 ;  /* 0x000000ff0700720c */ /* 0x000fe200017a4270 */
[--C-:B------:R-:W-:Y:S01]  /*59d0*/  IMAD.X R21, R25, 0x1, R11.reuse, P6 ;  /* 0x0000000119157824 */ /* 0x100fe200030e060b */
[----:B------:R1:W-:Y:S01]  /*59e0*/  @P0 STG.E desc[UR14][R18.64], R51 ;  /* 0x0000003312000986 */ /* 0x0003e2000c10190e */
[----:B------:R-:W-:Y:S01]  /*59f0*/  IADD3 R22, P0, R26, R12, RZ ;  /* 0x0000000c1a167210 */ /* 0x000fe20007f1e0ff */
[-C--:B------:R-:W-:Y:S01]  /*5a00*/  IMAD R81, R81, R6.reuse, RZ ;  /* 0x0000000651517224 */ /* 0x080fe200078e02ff */
[----:B------:R-:W-:Y:S01]  /*5a10*/  ISETP.GT.AND P2, PT, R7, 0x8, P2 ;  /* 0x000000080700780c */ /* 0x000fe20001744270 */
[----:B------:R-:W-:Y:S01]  /*5a20*/  IMAD R83, R83, R6, RZ ;  /* 0x0000000653537224 */ /* 0x000fe200078e02ff */
        /* <DEDUP_REMOVED lines=17> */
[----:B------:R-:W-:Y:S01]  /*5b40*/  IMAD.X R25, R21, 0x1, R11, P6 ;  /* 0x0000000115197824 */ /* 0x000fe200030e060b */
[----:B------:R1:W-:Y:S01]  /*5b50*/  @P2 STG.E desc[UR14][R18.64], R55 ;  /* 0x0000003712002986 */ /* 0x0003e2000c10190e */
[----:B------:R-:W-:Y:S01]  /*5b60*/  IADD3 R26, P2, R22, R12, RZ ;  /* 0x0000000c161a7210 */ /* 0x000fe20007f5e0ff */
[----:B------:R-:W-:Y:S01]  /*5b70*/  IMAD R87, R87, R6, RZ ;  /* 0x0000000657577224 */ /* 0x000fe200078e02ff */
[----:B------:R-:W-:-:S02]  /*5b80*/  ISETP.GT.AND P1, PT, R7, 0x8, P1 ;  /* 0x000000080700780c */ /* 0x000fc40000f24270 */
        /* <DEDUP_REMOVED lines=8> */
[----:B-1----:R-:W-:Y:S02]  /*5c10*/  IADD3 R18, P5, R22, R14, RZ ;  /* 0x0000000e16127210 */ /* 0x002fe40007fbe0ff */
        /* <DEDUP_REMOVED lines=9> */
[----:B------:R-:W-:-:S02]  /*5cb0*/  IADD3 R22, P1, R26, R12, RZ ;  /* 0x0000000c1a167210 */ /* 0x000fc40007f3e0ff */
[----:B------:R-:W-:Y:S02]  /*5cc0*/  ISETP.GT.AND P0, PT, R7, 0x8, P0 ;  /* 0x000000080700780c */ /* 0x000fe40000704270 */
[----:B------:R2:W-:Y:S01]  /*5cd0*/  @P4 STG.E desc[UR14][R20.64], R29 ;  /* 0x0000001d14004986 */ /* 0x0005e2000c10190e */
[----:B0-----:R-:W-:Y:S01]  /*5ce0*/  IADD3 R16, P4, R24, R14, RZ ;  /* 0x0000000e18107210 */ /* 0x001fe20007f9e0ff */
[----:B------:R-:W-:Y:S01]  /*5cf0*/  IMAD.X R23, R27, 0x1, R11, P1 ;  /* 0x000000011b177824 */ /* 0x000fe200008e060b */
[----:B------:R-:W-:Y:S01]  /*5d00*/  ISETP.GT.AND P1, PT, R10, 0x50, PT ;  /* 0x000000500a00780c */ /* 0x000fe20003f24270 */
[----:B------:R-:W-:Y:S01]  /*5d10*/  IMAD R15, R62, R6, RZ ;  /* 0x000000063e0f7224 */ /* 0x000fe200078e02ff */
[----:B------:R-:W-:Y:S01]  /*5d20*/  IADD3 R24, P6, R20, R12, RZ ;  /* 0x0000000c14187210 */ /* 0x000fe20007fde0ff */
[----:B------:R-:W-:Y:S01]  /*5d30*/  IMAD.X R17, R25, 0x1, R13, P4 ;  /* 0x0000000119117824 */ /* 0x000fe200020e060d */
[----:B------:R-:W-:Y:S01]  /*5d40*/  @P5 STG.E desc[UR14][R22.64], R61 ;  /* 0x0000003d16005986 */ /* 0x000fe2000c10190e */
[----:B-1----:R-:W-:-:S02]  /*5d50*/  IADD3 R18, P5, R26, R14, RZ ;  /* 0x0000000e1a127210 */ /* 0x002fc40007fbe0ff */
        /* <DEDUP_REMOVED lines=9> */
[----:B------:R-:W-:Y:S02]  /*5df0*/  IADD3 R26, P0, R22, R12, RZ ;  /* 0x0000000c161a7210 */ /* 0x000fe40007f1e0ff */
        /* <DEDUP_REMOVED lines=49> */
[C---:B------:R-:W-:Y:S02]  /*6110*/  ISETP.GT.AND P4, PT, R7.reuse, RZ, P1 ;  /* 0x000000ff0700720c */ /* 0x040fe40000f84270 */
[----:B-1----:R-:W-:Y:S01]  /*6120*/  IADD3 R18, P5, R22, R14, RZ ;  /* 0x0000000e16127210 */ /* 0x002fe20007fbe0ff */
[----:B------:R0:W-:Y:S01]  /*6130*/  @P2 STG.E desc[UR14][R16.64], R15 ;  /* 0x0000000f10002986 */ /* 0x0001e2000c10190e */
[----:B------:R-:W-:Y:S01]  /*6140*/  ISETP.GT.AND P2, PT, R10, 0x69, PT ;  /* 0x000000690a00780c */ /* 0x000fe20003f44270 */
[----:B--2---:R-:W-:Y:S01]  /*6150*/  IMAD R29, R76, R6, RZ ;  /* 0x000000064c1d7224 */ /* 0x004fe200078e02ff */
[----:B------:R-:W-:Y:S01]  /*6160*/  ISETP.GT.AND P1, PT, R7, 0x8, P1 ;  /* 0x000000080700780c */ /* 0x000fe20000f24270 */
[----:B------:R-:W-:Y:S01]  /*6170*/  IMAD.X R19, R23, 0x1, R13, P5 ;  /* 0x0000000117137824 */ /* 0x000fe200028e060d */
[----:B------:R-:W-:Y:S01]  /*6180*/  ISETP.GT.AND P5, PT, R7, RZ, P2 ;  /* 0x000000ff0700720c */ /* 0x000fe200017a4270 */
[----:B------:R-:W-:Y:S01]  /*6190*/  IMAD.X R21, R25, 0x1, R11, P6 ;  /* 0x0000000119157824 */ /* 0x000fe200030e060b */
[----:B------:R-:W-:-:S02]  /*61a0*/  ISETP.GT.AND P2, PT, R7, 0x8, P2 ;  /* 0x000000080700780c */ /* 0x000fc40001744270 */
[----:B------:R1:W-:Y:S01]  /*61b0*/  @P0 STG.E desc[UR14][R18.64], R75 ;  /* 0x0000004b12000986 */ /* 0x0003e2000c10190e */
[----:B------:R-:W-:Y:S01]  /*61c0*/  IADD3 R22, P0, R26, R12, RZ ;  /* 0x0000000c1a167210 */ /* 0x000fe20007f1e0ff */
[----:B0-----:R-:W-:Y:S02]  /*61d0*/  IMAD R15, R78, R6, RZ ;  /* 0x000000064e0f7224 */ /* 0x001fe400078e02ff */
[----:B------:R0:W-:Y:S01]  /*61e0*/  @P4 STG.E desc[UR14][R20.64], R29 ;  /* 0x0000001d14004986 */ /* 0x0001e2000c10190e */
[----:B------:R-:W-:Y:S01]  /*61f0*/  IADD3 R16, P4, R24, R14, RZ ;  /* 0x0000000e18107210 */ /* 0x000fe20007f9e0ff */
[----:B------:R-:W-:Y:S01]  /*6200*/  IMAD.X R23, R27, 0x1, R11, P0 ;  /* 0x000000011b177824 */ /* 0x000fe200000e060b */
[----:B------:R-:W-:Y:S02]  /*6210*/  ISETP.GT.AND P0, PT, R10, 0x70, PT ;  /* 0x000000700a00780c */ /* 0x000fe40003f04270 */
[----:B------:R-:W-:Y:S01]  /*6220*/  IADD3 R24, P6, R20, R12, RZ ;  /* 0x0000000c14187210 */ /* 0x000fe20007fde0ff */
[----:B------:R-:W-:Y:S01]  /*6230*/  IMAD.X R17, R25, 0x1, R13, P4 ;  /* 0x0000000119117824 */ /* 0x000fe200020e060d */
[----:B------:R-:W-:Y:S01]  /*6240*/  @P5 STG.E desc[UR14][R22.64], R77 ;  /* 0x0000004d16005986 */ /* 0x000fe2000c10190e */
[----:B-1----:R-:W-:-:S02]  /*6250*/  IADD3 R18, P5, R26, R14, RZ ;  /* 0x0000000e1a127210 */ /* 0x002fc40007fbe0ff */
[----:B------:R-:W-:Y:S01]  /*6260*/  ISETP.GT.AND P4, PT, R7, RZ, P0 ;  /* 0x000000ff0700720c */ /* 0x000fe20000784270 */
[----:B------:R1:W-:Y:S01]  /*6270*/  @P1 STG.E desc[UR14][R16.64], R15 ;  /* 0x0000000f10001986 */ /* 0x0003e2000c10190e */
[----:B------:R-:W-:Y:S01]  /*6280*/  ISETP.GT.AND P1, PT, R10, 0x71, PT ;  /* 0x000000710a00780c */ /* 0x000fe20003f24270 */
[----:B------:R-:W-:Y:S02]  /*6290*/  IMAD.X R19, R27, 0x1, R13, P5 ;  /* 0x000000011b137824 */ /* 0x000fe400028e060d */
[----:B------:R-:W-:Y:S01]  /*62a0*/  IMAD.X R25, R21, 0x1, R11, P6 ;  /* 0x0000000115197824 */ /* 0x000fe200030e060b */
[C---:B------:R-:W-:Y:S01]  /*62b0*/  ISETP.GT.AND P5, PT, R7.reuse, RZ, P1 ;  /* 0x000000ff0700720c */ /* 0x040fe20000fa4270 */
[----:B0-----:R-:W-:Y:S01]  /*62c0*/  IMAD R29, R80, R6, RZ ;  /* 0x00000006501d7224 */ /* 0x001fe200078e02ff */
[----:B------:R-:W-:Y:S01]  /*62d0*/  ISETP.GT.AND P6, PT, R7, 0x8, P0 ;  /* 0x000000080700780c */ /* 0x000fe200007c4270 */
[----:B------:R0:W-:Y:S01]  /*62e0*/  @P2 STG.E desc[UR14][R18.64], R79 ;  /* 0x0000004f12002986 */ /* 0x0001e2000c10190e */
[----:B------:R-:W-:-:S02]  /*62f0*/  IADD3 R26, P0, R22, R12, RZ ;  /* 0x0000000c161a7210 */ /* 0x000fc40007f1e0ff */
[----:B------:R-:W-:Y:S01]  /*6300*/  ISETP.GT.AND P1, PT, R7, 0x8, P1 ;  /* 0x000000080700780c */ /* 0x000fe20000f24270 */
[----:B------:R-:W-:Y:S01]  /*6310*/  @P4 STG.E desc[UR14][R24.64], R29 ;  /* 0x0000001d18004986 */ /* 0x000fe2000c10190e */
[----:B-1----:R-:W-:Y:S01]  /*6320*/  IADD3 R16, P2, R20, R14, RZ ;  /* 0x0000000e14107210 */ /* 0x002fe20007f5e0ff */
[----:B------:R-:W-:Y:S01]  /*6330*/  IMAD.X R27, R23, 0x1, R11, P0 ;  /* 0x00000001171b7824 */ /* 0x000fe200000e060b */
[----:B------:R-:W-:Y:S01]  /*6340*/  ISETP.GT.AND P0, PT, R10, 0x78, PT ;  /* 0x000000780a00780c */ /* 0x000fe20003f04270 */
[----:B------:R-:W-:Y:S02]  /*6350*/  IMAD R15, R82, R6, RZ ;  /* 0x00000006520f7224 */ /* 0x000fe400078e02ff */
[--C-:B------:R-:W-:Y:S01]  /*6360*/  IMAD.X R17, R21, 0x1, R13.reuse, P2 ;  /* 0x0000000115117824 */ /* 0x100fe200010e060d */
[----:B------:R-:W-:Y:S01]  /*6370*/  @P5 STG.E desc[UR14][R26.64], R81 ;  /* 0x000000511a005986 */ /* 0x000fe2000c10190e */
[----:B0-----:R-:W-:Y:S02]  /*6380*/  IADD3 R18, P4, R22, R14, RZ ;  /* 0x0000000e16127210 */ /* 0x001fe40007f9e0ff */
[----:B------:R-:W-:Y:S01]  /*6390*/  IADD3 R20, P5, R24, R12, RZ ;  /* 0x0000000c18147210 */ /* 0x000fe20007fbe0ff */
[----:B------:R0:W-:Y:S01]  /*63a0*/  @P6 STG.E desc[UR14][R16.64], R15 ;  /* 0x0000000f10006986 */ /* 0x0001e2000c10190e */
[----:B------:R-:W-:Y:S01]  /*63b0*/  ISETP.GT.AND P2, PT, R10, 0x79, PT ;  /* 0x000000790a00780c */ /* 0x000fe20003f44270 */
[----:B------:R-:W-:Y:S01]  /*63c0*/  IMAD.X R19, R23, 0x1, R13, P4 ;  /* 0x0000000117137824 */ /* 0x000fe200020e060d */
[----:B------:R-:W-:Y:S01]  /*63d0*/  IADD3 R22, P4, R24, R14, RZ ;  /* 0x0000000e18167210 */ /* 0x000fe20007f9e0ff */
[----:B------:R-:W-:Y:S01]  /*63e0*/  IMAD.X R21, R25, 0x1, R11, P5 ;  /* 0x0000000119157824 */ /* 0x000fe200028e060b */
[----:B------:R-:W-:-:S02]  /*63f0*/  ISETP.GT.AND P6, PT, R7, RZ, P0 ;  /* 0x000000ff0700720c */ /* 0x000fc400007c4270 */
[----:B------:R-:W-:Y:S01]  /*6400*/  IADD3 R10, P5, R26, R12, RZ ;  /* 0x0000000c1a0a7210 */ /* 0x000fe20007fbe0ff */
[----:B------:R-:W-:Y:S01]  /*6410*/  IMAD.X R23, R25, 0x1, R13, P4 ;  /* 0x0000000119177824 */ /* 0x000fe200020e060d */
[C---:B------:R-:W-:Y:S01]  /*6420*/  ISETP.GT.AND P4, PT, R7.reuse, RZ, P2 ;  /* 0x000000ff0700720c */ /* 0x040fe20001784270 */
[----:B------:R1:W-:Y:S01]  /*6430*/  @P1 STG.E desc[UR14][R18.64], R83 ;  /* 0x0000005312001986 */ /* 0x0003e2000c10190e */
[----:B------:R-:W-:Y:S01]  /*6440*/  ISETP.GT.AND P0, PT, R7, 0x8, P0 ;  /* 0x000000080700780c */ /* 0x000fe20000704270 */
[----:B------:R-:W-:Y:S01]  /*6450*/  IMAD.X R11, R27, 0x1, R11, P5 ;  /* 0x000000011b0b7824 */ /* 0x000fe200028e060b */
[----:B------:R-:W-:Y:S01]  /*6460*/  ISETP.GT.AND P2, PT, R7, 0x8, P2 ;  /* 0x000000080700780c */ /* 0x000fe20001744270 */
[----:B------:R-:W-:Y:S01]  /*6470*/  IMAD R7, R84, R6, RZ ;  /* 0x0000000654077224 */ /* 0x000fe200078e02ff */
[----:B------:R-:W-:Y:S01]  /*6480*/  IADD3 R14, P5, R26, R14, RZ ;  /* 0x0000000e1a0e7210 */ /* 0x000fe20007fbe0ff */
[----:B0-----:R-:W-:-:S03]  /*6490*/  IMAD R17, R86, R6, RZ ;  /* 0x0000000656117224 */ /* 0x001fc600078e02ff */
[----:B------:R1:W-:Y:S01]  /*64a0*/  @P6 STG.E desc[UR14][R20.64], R7 ;  /* 0x0000000714006986 */ /* 0x0003e2000c10190e */
[----:B------:R-:W-:-:S03]  /*64b0*/  IMAD.X R15, R27, 0x1, R13, P5 ;  /* 0x000000011b0f7824 */ /* 0x000fc600028e060d */
[----:B------:R1:W-:Y:S04]  /*64c0*/  @P4 STG.E desc[UR14][R10.64], R85 ;  /* 0x000000550a004986 */ /* 0x0003e8000c10190e */
[----:B------:R1:W-:Y:S04]  /*64d0*/  @P0 STG.E desc[UR14][R22.64], R17 ;  /* 0x0000001116000986 */ /* 0x0003e8000c10190e */
[----:B------:R1:W-:Y:S02]  /*64e0*/  @P2 STG.E desc[UR14][R14.64], R87 ;  /* 0x000000570e002986 */ /* 0x0003e4000c10190e */
.L_x_146:
[----:B------:R-:W-:Y:S05]  /*64f0*/  BSYNC B0 ;  /* 0x0000000000007941 */ /* 0x000fea0003800000 */
.L_x_22:
[----:B------:R-:W-:Y:S01]  /*6500*/  ULDC UR8, c[0x0][0xc] ;  /* 0x0000030000087ab9 */ /* 0x000fe20000000800 */
[----:B------:R-:W-:Y:S01]  /*6510*/  ULDC UR9, c[0x0][0x10] ;  /* 0x0000040000097ab9 */ /* 0x000fe20000000800 */
[----:B-1----:R-:W1:Y:S01]  /*6520*/  LDC R7, c[0x0][0x14] ;  /* 0x00000500ff077b82 */ /* 0x002e620000000800 */
[----:B------:R-:W-:Y:S01]  /*6530*/  UIMAD.WIDE.U32 UR8, UR8, UR9, URZ ;  /* 0x00000009080872a5 */ /* 0x000fe2000f8e003f */
[----:B------:R-:W-:Y:S02]  /*6540*/  IMAD.MOV.U32 R16, RZ, RZ, -0x1 ;  /* 0xffffffffff107424 */ /* 0x000fe400078e00ff */
[----:B0-----:R-:W-:-:S03]  /*6550*/  IMAD.MOV.U32 R11, RZ, RZ, -0x1 ;  /* 0xffffffffff0b7424 */ /* 0x001fc600078e00ff */
[----:B-1----:R-:W-:-:S04]  /*6560*/  IMAD.WIDE.U32 R2, R7, UR8, R2 ;  /* 0x0000000807027c25 */ /* 0x002fc8000f8e0002 */
[----:B------:R-:W-:Y:S01]  /*6570*/  IMAD R7, R7, UR9, RZ ;  /* 0x0000000907077c24 */ /* 0x000fe2000f8e02ff */
[----:B------:R-:W-:Y:S02]  /*6580*/  ULDC.64 UR8, c[0x0][0x750] ;  /* 0x0001d40000087ab9 */ /* 0x000fe40000000a00 */
[----:B------:R-:W-:Y:S01]  /*6590*/  ISETP.GE.U32.AND P0, PT, R2, UR8, PT ;  /* 0x0000000802007c0c */ /* 0x000fe2000bf06070 */
[--C-:B------:R-:W-:Y:S01]  /*65a0*/  IMAD.IADD R3, R3, 0x1, R7.reuse ;  /* 0x0000000103037824 */ /* 0x100fe200078e0207 */
[----:B------:R-:W-:-:S04]  /*65b0*/  PRMT R7, RZ, 0x7610, R7 ;  /* 0x00007610ff077816 */ /* 0x000fc80000000007 */
[----:B------:R-:W-:-:S13]  /*65c0*/  ISETP.GE.U32.AND.EX P0, PT, R3, UR9, PT, P0 ;  /* 0x0000000903007c0c */ /* 0x000fda000bf06100 */
[----:B------:R-:W-:Y:S05]  /*65d0*/  @P0 BRA `(.L_x_147) ;  /* 0x0000000400640947 */ /* 0x000fea0003800000 */
[----:B------:R-:W0:Y:S01]  /*65e0*/  S2R R19, SR_CTAID.X ;  /* 0x0000000000137919 */ /* 0x000e220000002500 */
[----:B------:R-:W1:Y:S01]  /*65f0*/  LDC.64 R16, c[0x0][0x728] ;  /* 0x0001ca00ff107b82 */ /* 0x000e620000000a00 */
[----:B------:R-:W-:Y:S01]  /*6600*/  ULDC UR7, c[0x0][0x150] ;  /* 0x0000540000077ab9 */ /* 0x000fe20000000800 */
[----:B------:R-:W-:Y:S01]  /*6610*/  IMAD.MOV.U32 R14, RZ, RZ, R2 ;  /* 0x000000ffff0e7224 */ /* 0x000fe200078e0002 */
[----:B------:R-:W0:Y:S01]  /*6620*/  S2R R25, SR_CTAID.Y ;  /* 0x0000000000197919 */ /* 0x000e220000002600 */
[----:B------:R-:W-:-:S04]  /*6630*/  IMAD.MOV.U32 R15, RZ, RZ, R3 ;  /* 0x000000ffff0f7224 */ /* 0x000fc800078e0003 */
[----:B------:R-:W2:Y:S08]  /*6640*/  LDC R24, c[0x0][0x144] ;  /* 0x00005100ff187b82 */ /* 0x000eb00000000800 */
[----:B------:R-:W2:Y:S08]  /*6650*/  LDC R20, c[0x0][0x730] ;  /* 0x0001cc00ff147b82 */ /* 0x000eb00000000800 */
[----:B------:R-:W2:Y:S01]  /*6660*/  LDC.64 R22, c[0x0][0x720] ;  /* 0x0001c800ff167b82 */ /* 0x000ea20000000a00 */
[----:B-1----:R-:W-:-:S04]  /*6670*/  ISETP.NE.U32.AND P0, PT, R16, RZ, PT ;  /* 0x000000ff1000720c */ /* 0x002fc80003f05070 */
[----:B------:R-:W-:Y:S02]  /*6680*/  ISETP.NE.AND.EX P0, PT, R17, RZ, PT, P0 ;  /* 0x000000ff1100720c */ /* 0x000fe40003f05300 */
[----:B0-----:R-:W-:-:S05]  /*6690*/  I2FP.F32.U32 R7, R19 ;  /* 0x0000001300077245 */ /* 0x001fca0000201000 */
[----:B------:R-:W-:-:S04]  /*66a0*/  FMUL R7, R7, UR7 ;  /* 0x0000000707077c20 */ /* 0x000fc80008400000 */
[----:B------:R0:W1:Y:S02]  /*66b0*/  F2I.U32.TRUNC.NTZ R21, R7 ;  /* 0x0000000700157305 */ /* 0x000064000020f000 */
[----:B------:R-:W-:Y:S05]  /*66c0*/  @!P0 BRA `(.L_x_148) ;  /* 0x0000000000288947 */ /* 0x000fea0003800000 */
[----:B0-----:R-:W0:Y:S02]  /*66d0*/  LDC R7, c[0x0][0x734] ;  /* 0x0001cd00ff077b82 */ /* 0x001e240000000800 */
        /* <DEDUP_REMOVED lines=9> */
.L_x_148:
[----:B------:R-:W3:Y:S01]  /*6770*/  LDC.64 R28, c[0x0][0x740] ;  /* 0x0001d000ff1c7b82 */ /* 0x000ee20000000a00 */
[-C--:B--2---:R-:W-:Y:S01]  /*6780*/  SHF.R.U64 R18, R14, R20.reuse, R15 ;  /* 0x000000140e127219 */ /* 0x084fe2000000120f */
[----:B-1----:R-:W-:Y:S01]  /*6790*/  IMAD.MOV R21, RZ, RZ, -R21 ;  /* 0x000000ffff157224 */ /* 0x002fe200078e0a15 */
[----:B0-----:R-:W-:Y:S01]  /*67a0*/  SHF.R.U32.HI R7, RZ, R20, R15 ;  /* 0x00000014ff077219 */ /* 0x001fe2000001160f */
[----:B------:R-:W-:Y:S01]  /*67b0*/  ULDC UR7, c[0x0][0x154] ;  /* 0x0000550000077ab9 */ /* 0x000fe20000000800 */
[----:B------:R-:W-:Y:S01]  /*67c0*/  IADD3 R9, P0, RZ, -R18, RZ ;  /* 0x80000012ff097210 */ /* 0x000fe20007f1e0ff */
[----:B------:R-:W-:Y:S02]  /*67d0*/  IMAD R24, R24, R21, R19 ;  /* 0x0000001518187224 */ /* 0x000fe400078e0213 */
[----:B------:R-:W0:Y:S02]  /*67e0*/  LDC R14, c[0x0][0x718] ;  /* 0x0001c600ff0e7b82 */ /* 0x000e240000000800 */
[----:B------:R-:W-:-:S02]  /*67f0*/  IMAD.X R7, RZ, RZ, ~R7, P0 ;  /* 0x000000ffff077224 */ /* 0x000fc400000e0e07 */
[----:B------:R-:W-:-:S04]  /*6800*/  IMAD.WIDE.U32 R10, R9, R22, R2 ;  /* 0x00000016090a7225 */ /* 0x000fc800078e0002 */
[----:B------:R-:W1:Y:S01]  /*6810*/  LDC R13, c[0x0][0x708] ;  /* 0x0001c200ff0d7b82 */ /* 0x000e620000000800 */
[----:B------:R-:W-:-:S04]  /*6820*/  IMAD R12, R7, R22, RZ ;  /* 0x00000016070c7224 */ /* 0x000fc800078e02ff */
[----:B------:R-:W-:Y:S01]  /*6830*/  IMAD R7, R9, R23, R12 ;  /* 0x0000001709077224 */ /* 0x000fe200078e020c */
[----:B------:R-:W-:Y:S02]  /*6840*/  I2FP.F32.U32 R9, R25 ;  /* 0x0000001900097245 */ /* 0x000fe40000201000 */
[----:B----4-:R-:W2:Y:S01]  /*6850*/  LDC R26, c[0x0][0x758] ;  /* 0x0001d600ff1a7b82 */ /* 0x010ea20000000800 */
[----:B------:R-:W-:Y:S01]  /*6860*/  IMAD.IADD R7, R11, 0x1, R7 ;  /* 0x000000010b077824 */ /* 0x000fe200078e0207 */
[----:B---3--:R-:W-:Y:S01]  /*6870*/  ISETP.NE.U32.AND P0, PT, R28, RZ, PT ;  /* 0x000000ff1c00720c */ /* 0x008fe20003f05070 */
[----:B------:R-:W-:Y:S01]  /*6880*/  FMUL R9, R9, UR7 ;  /* 0x0000000709097c20 */ /* 0x000fe20008400000 */
[----:B------:R-:W-:Y:S02]  /*6890*/  IMAD.MOV.U32 R11, RZ, RZ, -0x1 ;  /* 0xffffffffff0b7424 */ /* 0x000fe400078e00ff */
[----:B------:R-:W-:Y:S01]  /*68a0*/  ISETP.NE.AND.EX P0, PT, R29, RZ, PT, P0 ;  /* 0x000000ff1d00720c */ /* 0x000fe20003f05300 */
[----:B------:R3:W4:Y:S01]  /*68b0*/  F2I.U32.TRUNC.NTZ R20, R9 ;  /* 0x0000000900147305 */ /* 0x000722000020f000 */
[----:B------:R-:W3:Y:S01]  /*68c0*/  LDC R22, c[0x0][0x148] ;  /* 0x00005200ff167b82 */ /* 0x000ee20000000800 */
[----:B0-----:R-:W-:-:S02]  /*68d0*/  SHF.R.U64 R17, R10, R14, R7 ;  /* 0x0000000e0a117219 */ /* 0x001fc40000001207 */
[----:B------:R-:W-:-:S05]  /*68e0*/  SHF.R.U32.HI R10, RZ, R14, R7 ;  /* 0x0000000eff0a7219 */ /* 0x000fca0000011607 */
[----:B------:R-:W0:Y:S01]  /*68f0*/  LDC R21, c[0x0][0x700] ;  /* 0x0001c000ff157b82 */ /* 0x000e220000000800 */
[-CC-:B-1----:R-:W-:Y:S02]  /*6900*/  SHF.R.U64 R16, R17, R13.reuse, R10.reuse ;  /* 0x0000000d11107219 */ /* 0x182fe4000000120a */
[----:B------:R-:W-:Y:S01]  /*6910*/  SHF.R.U32.HI R7, RZ, R13, R10 ;  /* 0x0000000dff077219 */ /* 0x000fe2000001160a */
[----:B------:R-:W-:-:S04]  /*6920*/  IMAD.MOV.U32 R13, RZ, RZ, 0x1 ;  /* 0x00000001ff0d7424 */ /* 0x000fc800078e00ff */
[----:B------:R-:W1:Y:S01]  /*6930*/  LDC R27, c[0x0][0x748] ;  /* 0x0001d200ff1b7b82 */ /* 0x000e620000000800 */
[-C--:B--2---:R-:W-:Y:S02]  /*6940*/  SHF.L.U32 R10, R11, R26.reuse, RZ ;  /* 0x0000001a0b0a7219 */ /* 0x084fe400000006ff */
[-CC-:B------:R-:W-:Y:S02]  /*6950*/  SHF.R.U64 R19, R16, R26.reuse, R7.reuse ;  /* 0x0000001a10137219 */ /* 0x180fe40000001207 */
[----:B------:R-:W-:Y:S02]  /*6960*/  SHF.R.U32.HI R11, RZ, R26, R7 ;  /* 0x0000001aff0b7219 */ /* 0x000fe40000011607 */
[----:B------:R-:W-:Y:S01]  /*6970*/  LOP3.LUT R23, RZ, R10, RZ, 0x33, !PT ;  /* 0x0000000aff177212 */ /* 0x000fe200078e33ff */
[----:B------:R-:W2:Y:S01]  /*6980*/  LDC R30, c[0x0][0x738] ;  /* 0x0001ce00ff1e7b82 */ /* 0x000ea20000000800 */
[----:B------:R-:W-:Y:S01]  /*6990*/  SHF.L.U32 R26, R13, R26, RZ ;  /* 0x0000001a0d1a7219 */ /* 0x000fe200000006ff */
[----:B------:R-:W-:-:S06]  /*69a0*/  IMAD.MOV.U32 R10, RZ, RZ, R19 ;  /* 0x000000ffff0a7224 */ /* 0x000fcc00078e0013 */
[----:B------:R-:W0:Y:S01]  /*69b0*/  LDC R31, c[0x0][0x710] ;  /* 0x0001c400ff1f7b82 */ /* 0x000e220000000800 */
[----:B----4-:R-:W-:Y:S05]  /*69c0*/  @!P0 BRA `(.L_x_149) ;  /* 0x0000000000288947 */ /* 0x010fea0003800000 */
[----:B------:R-:W4:Y:S02]  /*69d0*/  LDC R10, c[0x0][0x74c] ;  /* 0x0001d300ff0a7b82 */ /* 0x000f240000000800 */
[----:B----4-:R-:W-:-:S05]  /*69e0*/  IADD3 R7, P0, R19, R10, RZ ;  /* 0x0000000a13077210 */ /* 0x010fca0007f1e0ff */
[----:B---3--:R-:W-:-:S04]  /*69f0*/  IMAD.X R9, RZ, RZ, R11, P0 ;  /* 0x000000ffff097224 */ /* 0x008fc800000e060b */
[----:B------:R-:W-:-:S04]  /*6a00*/  IMAD.WIDE.U32 R10, R9, R28, RZ ;  /* 0x0000001c090a7225 */ /* 0x000fc800078e00ff */
[----:B------:R-:W-:-:S04]  /*6a10*/  IMAD.WIDE.U32 R12, P0, R7, R29, R10 ;  /* 0x0000001d070c7225 */ /* 0x000fc8000780000a */
[----:B------:R-:W-:-:S04]  /*6a20*/  IMAD.WIDE.U32 R10, R7, R28, RZ ;  /* 0x0000001c070a7225 */ /* 0x000fc800078e00ff */
[----:B------:R-:W-:Y:S01]  /*6a30*/  IMAD.X R15, RZ, RZ, RZ, P0 ;  /* 0x000000ffff0f7224 */ /* 0x000fe200000e06ff */
[----:B------:R-:W-:Y:S01]  /*6a40*/  IADD3 RZ, P0, R11, R12, RZ ;  /* 0x0000000c0bff7210 */ /* 0x000fe20007f1e0ff */
[----:B------:R-:W-:-:S04]  /*6a50*/  IMAD.MOV.U32 R14, RZ, RZ, R13 ;  /* 0x000000ffff0e7224 */ /* 0x000fc800078e000d */
[----:B------:R-:W-:-:S08]  /*6a60*/  IMAD.WIDE.U32.X R10, R9, R29, R14, P0 ;  /* 0x0000001d090a7225 */ /* 0x000fd000000e040e */
.L_x_149:
[----:B-1----:R-:W-:Y:S01]  /*6a70*/  SHF.R.U64 R7, R10, R27, R11 ;  /* 0x0000001b0a077219 */ /* 0x002fe2000000120b */
[----:B0-----:R-:W-:Y:S01]  /*6a80*/  VIADD R12, R21, 0xffffffff ;  /* 0xffffffff150c7836 */ /* 0x001fe20000000000 */
[----:B------:R-:W-:Y:S01]  /*6a90*/  LOP3.LUT R16, R16, R23, RZ, 0xc0, !PT ;  /* 0x0000001710107212 */ /* 0x000fe200078ec0ff */
[----:B------:R-:W-:Y:S02]  /*6aa0*/  IMAD.MOV R20, RZ, RZ, -R20 ;  /* 0x000000ffff147224 */ /* 0x000fe400078e0a14 */
[----:B------:R-:W-:Y:S01]  /*6ab0*/  IMAD.MOV R10, RZ, RZ, -R7 ;  /* 0x000000ffff0a7224 */ /* 0x000fe200078e0a07 */
[----:B------:R-:W-:Y:S01]  /*6ac0*/  LOP3.LUT R12, R17, R12, RZ, 0xc0, !PT ;  /* 0x0000000c110c7212 */ /* 0x000fe200078ec0ff */
[----:B---3--:R-:W-:Y:S02]  /*6ad0*/  IMAD R9, R26, R7, R16 ;  /* 0x000000071a097224 */ /* 0x008fe400078e0210 */
[----:B------:R-:W-:Y:S02]  /*6ae0*/  @P3 IMAD R24, R22, R20, R25 ;  /* 0x0000001416183224 */ /* 0x000fe400078e0219 */
[----:B--2---:R-:W-:-:S02]  /*6af0*/  IMAD R7, R10, R30, R19 ;  /* 0x0000001e0a077224 */ /* 0x004fc400078e0213 */
[----:B------:R-:W-:Y:S02]  /*6b00*/  IMAD R9, R9, R31, R24 ;  /* 0x0000001f09097224 */ /* 0x000fe400078e0218 */
[----:B------:R-:W-:Y:S02]  /*6b10*/  IMAD.MOV.U32 R11, RZ, RZ, 0x1 ;  /* 0x00000001ff0b7424 */ /* 0x000fe400078e00ff */
[----:B------:R-:W-:-:S03]  /*6b20*/  IMAD R10, R7, R21, R12 ;  /* 0x00000015070a7224 */ /* 0x000fc600078e020c */
[----:B------:R-:W-:Y:S01]  /*6b30*/  PRMT R7, R11, 0x7610, R7 ;  /* 0x000076100b077816 */ /* 0x000fe20000000007 */
[----:B------:R-:W-:Y:S01]  /*6b40*/  IMAD.MOV.U32 R11, RZ, RZ, R18 ;  /* 0x000000ffff0b7224 */ /* 0x000fe200078e0012 */
[----:B------:R-:W-:Y:S02]  /*6b50*/  SEL R16, R10, R9, !P3 ;  /* 0x000000090a107207 */ /* 0x000fe40005800000 */
[----:B------:R-:W-:-:S07]  /*6b60*/  SEL R9, R9, R10, !P3 ;  /* 0x0000000a09097207 */ /* 0x000fce0005800000 */
.L_x_147:
[----:B------:R-:W-:Y:S01]  /*6b70*/  LOP3.LUT P0, RZ, R7, 0xff, RZ, 0xc0, !PT ;  /* 0x000000ff07ff7812 */ /* 0x000fe2000780c0ff */
[----:B------:R-:W-:-:S12]  /*6b80*/  IMAD.MOV.U32 R12, RZ, RZ, R9 ;  /* 0x000000ffff0c7224 */ /* 0x000fd800078e0009 */
[----:B------:R-:W-:Y:S05]  /*6b90*/  @P0 BRA `(.L_x_150) ;  /* 0xffffffa4005c0947 */ /* 0x000fea000383ffff */
[----:B------:R-:W-:Y:S05]  /*6ba0*/  EXIT ;  /* 0x000000000000794d */ /* 0x000fea0003800000 */
.L_x_4:
[----:B0-----:R-:W-:Y:S01]  /*6bb0*/  ULDC.64 UR4, c[0x0][0x750] ;  /* 0x0001d40000047ab9 */ /* 0x001fe20000000a00 */
        /* <DEDUP_REMOVED lines=25> */
.L_x_152:
        /* <DEDUP_REMOVED lines=17> */
[----:B------:R-:W-:-:S03]  /*6e60*/  IMAD.MOV.U32 R11, RZ, RZ, 0x1 ;  /* 0x00000001ff0b7424 */ /* 0x000fc600078e00ff */
[-C--:B0-----:R-:W-:Y:S02]  /*6e70*/  SHF.R.U64 R14, R10, R22.reuse, R5 ;  /* 0x000000160a0e7219 */ /* 0x081fe40000001205 */
[----:B------:R-:W-:Y:S02]  /*6e80*/  I2FP.F32.U32 R10, R7 ;  /* 0x00000007000a7245 */ /* 0x000fe40000201000 */
[----:B------:R-:W0:Y:S01]  /*6e90*/  LDC R12, c[0x0][0x758] ;  /* 0x0001d600ff0c7b82 */ /* 0x000e220000000800 */
[----:B-1----:R-:W-:Y:S01]  /*6ea0*/  ISETP.NE.U32.AND P0, PT, R26, RZ, PT ;  /* 0x000000ff1a00720c */ /* 0x002fe20003f05070 */
[----:B---3--:R-:W-:Y:S02]  /*6eb0*/  IMAD.MOV R9, RZ, RZ, -R13 ;  /* 0x000000ffff097224 */ /* 0x008fe400078e0a0d */
[----:B------:R-:W-:Y:S01]  /*6ec0*/  FMUL R10, R10, UR4 ;  /* 0x000000040a0a7c20 */ /* 0x000fe20008400000 */
[----:B------:R-:W-:Y:S02]  /*6ed0*/  SHF.R.U32.HI R5, RZ, R22, R5 ;  /* 0x00000016ff057219 */ /* 0x000fe40000011605 */
[----:B------:R-:W-:Y:S01]  /*6ee0*/  ISETP.NE.AND.EX P0, PT, R27, RZ, PT, P0 ;  /* 0x000000ff1b00720c */ /* 0x000fe20003f05300 */
[----:B------:R1:W3:Y:S01]  /*6ef0*/  F2I.U32.TRUNC.NTZ R17, R10 ;  /* 0x0000000a00117305 */ /* 0x0002e2000020f000 */
[----:B------:R-:W1:Y:S01]  /*6f00*/  LDC R24, c[0x0][0x148] ;  /* 0x00005200ff187b82 */ /* 0x000e620000000800 */
[----:B--2---:R-:W-:-:S02]  /*6f10*/  IMAD R22, R15, R9, R8 ;  /* 0x000000090f167224 */ /* 0x004fc400078e0208 */
[----:B------:R-:W-:-:S05]  /*6f20*/  IMAD.MOV.U32 R9, RZ, RZ, -0x1 ;  /* 0xffffffffff097424 */ /* 0x000fca00078e00ff */
[----:B------:R-:W2:Y:S01]  /*6f30*/  LDC R19, c[0x0][0x700] ;  /* 0x0001c000ff137b82 */ /* 0x000ea20000000800 */
[-CC-:B----4-:R-:W-:Y:S02]  /*6f40*/  SHF.R.U64 R18, R14, R20.reuse, R5.reuse ;  /* 0x000000140e127219 */ /* 0x190fe40000001205 */
[----:B------:R-:W-:-:S05]  /*6f50*/  SHF.R.U32.HI R5, RZ, R20, R5 ;  /* 0x00000014ff057219 */ /* 0x000fca0000011605 */
[----:B------:R-:W4:Y:S01]  /*6f60*/  LDC R21, c[0x0][0x748] ;  /* 0x0001d200ff157b82 */ /* 0x000f220000000800 */
[-C--:B0-----:R-:W-:Y:S02]  /*6f70*/  SHF.L.U32 R8, R9, R12.reuse, RZ ;  /* 0x0000000c09087219 */ /* 0x081fe400000006ff */
[--C-:B------:R-:W-:Y:S02]  /*6f80*/  SHF.R.U64 R20, R18, R12, R5.reuse ;  /* 0x0000000c12147219 */ /* 0x100fe40000001205 */
[----:B------:R-:W-:Y:S02]  /*6f90*/  LOP3.LUT R29, RZ, R8, RZ, 0x33, !PT ;  /* 0x00000008ff1d7212 */ /* 0x000fe400078e33ff */
[-C--:B------:R-:W-:Y:S01]  /*6fa0*/  SHF.R.U32.HI R9, RZ, R12.reuse, R5 ;  /* 0x0000000cff097219 */ /* 0x080fe20000011605 */
[----:B------:R-:W0:Y:S01]  /*6fb0*/  LDC R23, c[0x0][0x738] ;  /* 0x0001ce00ff177b82 */ /* 0x000e220000000800 */
[----:B------:R-:W-:Y:S01]  /*6fc0*/  SHF.L.U32 R25, R11, R12, RZ ;  /* 0x0000000c0b197219 */ /* 0x000fe200000006ff */
[----:B------:R-:W-:-:S06]  /*6fd0*/  IMAD.MOV.U32 R8, RZ, RZ, R20 ;  /* 0x000000ffff087224 */ /* 0x000fcc00078e0014 */
[----:B------:R-:W0:Y:S01]  /*6fe0*/  LDC R28, c[0x0][0x710] ;  /* 0x0001c400ff1c7b82 */ /* 0x000e220000000800 */
[----:B-1-3--:R-:W-:Y:S05]  /*6ff0*/  @!P0 BRA `(.L_x_153) ;  /* 0x0000000000288947 */ /* 0x00afea0003800000 */
[----:B------:R-:W1:Y:S02]  /*7000*/  LDC R5, c[0x0][0x74c] ;  /* 0x0001d300ff057b82 */ /* 0x000e640000000800 */
[----:B-1----:R-:W-:-:S05]  /*7010*/  IADD3 R5, P0, R20, R5, RZ ;  /* 0x0000000514057210 */ /* 0x002fca0007f1e0ff */
        /* <DEDUP_REMOVED lines=8> */
.L_x_153:
[----:B----4-:R-:W-:Y:S01]  /*70a0*/  SHF.R.U64 R8, R8, R21, R9 ;  /* 0x0000001508087219 */ /* 0x010fe20000001209 */
[----:B--2---:R-:W-:Y:S01]  /*70b0*/  VIADD R13, R19, 0xffffffff ;  /* 0xffffffff130d7836 */ /* 0x004fe20000000000 */
[----:B------:R-:W-:Y:S01]  /*70c0*/  LOP3.LUT R5, R18, R29, RZ, 0xc0, !PT ;  /* 0x0000001d12057212 */ /* 0x000fe200078ec0ff */
[----:B------:R-:W-:Y:S02]  /*70d0*/  IMAD.MOV R17, RZ, RZ, -R17 ;  /* 0x000000ffff117224 */ /* 0x000fe400078e0a11 */
[----:B------:R-:W-:Y:S02]  /*70e0*/  IMAD.MOV R9, RZ, RZ, -R8 ;  /* 0x000000ffff097224 */ /* 0x000fe400078e0a08 */
[----:B------:R-:W-:Y:S01]  /*70f0*/  IMAD R11, R25, R8, R5 ;  /* 0x00000008190b7224 */ /* 0x000fe200078e0205 */
[----:B------:R-:W-:Y:S01]  /*7100*/  LOP3.LUT R8, R14, R13, RZ, 0xc0, !PT ;  /* 0x0000000d0e087212 */ /* 0x000fe200078ec0ff */
[----:B------:R-:W-:Y:S02]  /*7110*/  @P3 IMAD R22, R24, R17, R7 ;  /* 0x0000001118163224 */ /* 0x000fe400078e0207 */
[----:B0-----:R-:W-:-:S02]  /*7120*/  IMAD R5, R9, R23, R20 ;  /* 0x0000001709057224 */ /* 0x001fc400078e0214 */
[----:B------:R-:W-:Y:S02]  /*7130*/  IMAD R11, R11, R28, R22 ;  /* 0x0000001c0b0b7224 */ /* 0x000fe400078e0216 */
[----:B------:R-:W-:Y:S02]  /*7140*/  IMAD R8, R5, R19, R8 ;  /* 0x0000001305087224 */ /* 0x000fe400078e0208 */
[----:B------:R-:W-:Y:S02]  /*7150*/  IMAD.MOV.U32 R7, RZ, RZ, 0x1 ;  /* 0x00000001ff077424 */ /* 0x000fe400078e00ff */
[----:B------:R-:W-:Y:S01]  /*7160*/  IMAD.MOV.U32 R10, RZ, RZ, R16 ;  /* 0x000000ffff0a7224 */ /* 0x000fe200078e0010 */
[----:B------:R-:W-:Y:S02]  /*7170*/  SEL R14, R8, R11, !P3 ;  /* 0x0000000b080e7207 */ /* 0x000fe40005800000 */
[----:B------:R-:W-:Y:S02]  /*7180*/  PRMT R5, R7, 0x7610, R5 ;  /* 0x0000761007057816 */ /* 0x000fe40000000005 */
[----:B------:R-:W-:-:S07]  /*7190*/  SEL R11, R11, R8, !P3 ;  /* 0x000000080b0b7207 */ /* 0x000fce0005800000 */
.L_x_151:
[----:B------:R-:W-:-:S08]  /*71a0*/  NOP ;  /* 0x0000000000007918 */ /* 0x000fd00000000000 */
[----:B------:R-:W0:-:S00]  /*71b0*/  USETMAXREG.DEALLOC.CTAPOOL 0x28 ;  /* 0x00000028000079c8 */ /* 0x000e0000080e0500 */
[----:B0-----:R-:W-:-:S13]  /*71c0*/  ISETP.NE.AND P0, PT, R6, RZ, PT ;  /* 0x000000ff0600720c */ /* 0x001fda0003f05270 */
[----:B------:R-:W-:Y:S05]  /*71d0*/  @P0 EXIT ;  /* 0x000000000000094d */ /* 0x000fea0003800000 */
[----:B------:R-:W-:Y:S01]  /*71e0*/  LOP3.LUT P0, RZ, R5, 0xff, RZ, 0xc0, !PT ;  /* 0x000000ff05ff7812 */ /* 0x000fe2000780c0ff */
[----:B------:R-:W-:Y:S02]  /*71f0*/  IMAD.MOV.U32 R5, RZ, RZ, 0x1 ;  /* 0x00000001ff057424 */ /* 0x000fe400078e00ff */
[----:B------:R-:W-:-:S10]  /*7200*/  IMAD.MOV.U32 R13, RZ, RZ, RZ ;  /* 0x000000ffff0d7224 */ /* 0x000fd400078e00ff */
[----:B------:R-:W-:Y:S05]  /*7210*/  @!P0 BRA `(.L_x_154) ;  /* 0x0000000c00608947 */ /* 0x000fea0003800000 */
[----:B------:R-:W0:Y:S01]  /*7220*/  LDC R5, c[0x0][0x28c] ;  /* 0x0000a300ff057b82 */ /* 0x000e220000000800 */
[----:B------:R-:W-:Y:S01]  /*7230*/  ULDC UR5, c[0x0][0x758] ;  /* 0x0001d60000057ab9 */ /* 0x000fe20000000800 */
[----:B------:R-:W-:Y:S01]  /*7240*/  UMOV UR7, 0xffffffff ;  /* 0xffffffff00077882 */ /* 0x000fe20000000000 */
[----:B------:R-:W-:Y:S01]  /*7250*/  ULDC UR6, c[0x0][0xc] ;  /* 0x0000030000067ab9 */ /* 0x000fe20000000800 */
[----:B------:R-:W-:Y:S01]  /*7260*/  USHF.L.U32 UR9, UR7, UR5, URZ ;  /* 0x0000000507097299 */ /* 0x000fe2000800063f */
[C---:B------:R-:W-:Y:S01]  /*7270*/  LOP3.LUT P2, RZ, R0.reuse, 0x7f, RZ, 0xc0, !PT ;  /* 0x0000007f00ff7812 */ /* 0x040fe2000784c0ff */
[----:B------:R-:W-:Y:S01]  /*7280*/  UMOV UR8, 0x1 ;  /* 0x0000000100087882 */ /* 0x000fe20000000000 */
[----:B------:R-:W-:Y:S01]  /*7290*/  ULDC UR7, c[0x0][0x10] ;  /* 0x0000040000077ab9 */ /* 0x000fe20000000800 */
[----:B------:R-:W-:Y:S01]  /*72a0*/  LOP3.LUT P0, RZ, R0, 0x1f, RZ, 0xc0, !PT ;  /* 0x0000001f00ff7812 */ /* 0x000fe2000780c0ff */
[----:B------:R-:W-:Y:S01]  /*72b0*/  UIMAD.WIDE.U32 UR6, UR6, UR7, URZ ;  /* 0x00000007060672a5 */ /* 0x000fe2000f8e003f */
[----:B------:R-:W-:Y:S01]  /*72c0*/  BSSY B0, `(.L_x_154) ;  /* 0x00000cd000007945 */ /* 0x000fe20003800000 */
[----:B------:R-:W-:Y:S01]  /*72d0*/  USHF.L.U32 UR5, UR8, UR5, URZ ;  /* 0x0000000508057299 */ /* 0x000fe2000800063f */
[----:B------:R-:W-:Y:S01]  /*72e0*/  IMAD.MOV.U32 R15, RZ, RZ, 0x1 ;  /* 0x00000001ff0f7424 */ /* 0x000fe200078e00ff */
[----:B------:R-:W-:Y:S01]  /*72f0*/  LOP3.LUT R16, R4, 0x2, RZ, 0xfc, !PT ;  /* 0x0000000204107812 */ /* 0x000fe200078efcff */
[----:B------:R-:W-:Y:S01]  /*7300*/  ULDC UR8, c[0x0][0x14] ;  /* 0x0000050000087ab9 */ /* 0x000fe20000000800 */
[----:B------:R-:W-:Y:S01]  /*7310*/  PLOP3.LUT P0, PT, P0, P2, PT, 0x8a, 0x0 ;  /* 0x000000000000781c */ /* 0x000fe20000705172 */
[----:B------:R-:W-:Y:S01]  /*7320*/  UIMAD.WIDE.U32 UR30, UR6, UR8, URZ ;  /* 0x00000008061e72a5 */ /* 0x000fe2000f8e003f */
[----:B------:R-:W-:Y:S01]  /*7330*/  IMAD.MOV.U32 R13, RZ, RZ, RZ ;  /* 0x000000ffff0d7224 */ /* 0x000fe200078e00ff */
[----:B------:R-:W-:Y:S01]  /*7340*/  UIMAD UR13, UR7, UR8, URZ ;  /* 0x00000008070d72a4 */ /* 0x000fe2000f8e023f */
[----:B------:R-:W-:Y:S01]  /*7350*/  ULDC UR4, c[0x0][0x700] ;  /* 0x0001c00000047ab9 */ /* 0x000fe20000000800 */
[----:B------:R-:W-:-:S02]  /*7360*/  ULOP3.LUT UR21, URZ, UR9, URZ, 0x33, !UPT ;  /* 0x000000093f157292 */ /* 0x000fc4000f8e333f */
[----:B------:R-:W-:Y:S01]  /*7370*/  UIADD3 UR4, UR4, -0x1, URZ ;  /* 0xffffffff04047890 */ /* 0x000fe2000fffe03f */
[----:B0-----:R-:W-:Y:S01]  /*7380*/  VIADD R5, R5, 0x3f ;  /* 0x0000003f05057836 */ /* 0x001fe20000000000 */
[----:B------:R-:W-:Y:S01]  /*7390*/  UIADD3 UR13, UR31, UR13, URZ ;  /* 0x0000000d1f0d7290 */ /* 0x000fe2000fffe03f */
[----:B------:R-:W-:-:S03]  /*73a0*/  ULDC.64 UR32, c[0x0][0x198] ;  /* 0x0000660000207ab9 */ /* 0x000fc60000000a00 */
[----:B------:R-:W-:-:S04]  /*73b0*/  SHF.R.S32.HI R6, RZ, 0x1f, R5 ;  /* 0x0000001fff067819 */ /* 0x000fc80000011405 */
[----:B------:R-:W-:Y:S01]  /*73c0*/  LEA.HI R6, R6, R5, RZ, 0x6 ;  /* 0x0000000506067211 */ /* 0x000fe200078f30ff */
[----:B------:R-:W-:-:S03]  /*73d0*/  IMAD.MOV.U32 R5, RZ, RZ, 0x1 ;  /* 0x00000001ff057424 */ /* 0x000fc600078e00ff */
[----:B------:R-:W-:-:S05]  /*73e0*/  SHF.R.S32.HI R12, RZ, 0x6, R6 ;  /* 0x00000006ff0c7819 */ /* 0x000fca0000011406 */
[----:B------:R-:W-:-:S07]  /*73f0*/  VIADD R0, R12, 0x1 ;  /* 0x000000010c007836 */ /* 0x000fce0000000000 */
.L_x_166:
[----:B------:R-:W-:-:S03]  /*7400*/  UMOV UR6, 0xffffffff ;  /* 0xffffffff00067882 */ /* 0x000fc60000000000 */
[----:B------:R-:W-:Y:S05]  /*7410*/  BRA.DIV UR6, `(.L_x_155) ;  /* 0x00000016068c7947 */ /* 0x000fea000b800000 */
[----:B------:R-:W-:-:S13]  /*7420*/  ELECT P1, URZ, PT ;  /* 0x00000000003f782f */ /* 0x000fda0003820000 */
.L_x_190:
[----:B------:R-:W0:Y:S01]  /*7430*/  LDC R6, c[0x0][0x28c] ;  /* 0x0000a300ff067b82 */ /* 0x000e220000000800 */
[----:B------:R-:W-:Y:S01]  /*7440*/  BSSY B1, `(.L_x_156) ;  /* 0x0000044000017945 */ /* 0x000fe20003800000 */
[----:B0-----:R-:W-:-:S13]  /*7450*/  ISETP.LT.OR P1, PT, R6, 0x1, !P1 ;  /* 0x000000010600780c */ /* 0x001fda0004f21670 */
[----:B------:R-:W-:Y:S05]  /*7460*/  @P1 BRA `(.L_x_157) ;  /* 0x0000000400041947 */ /* 0x000fea0003800000 */
[----:B------:R-:W-:Y:S01]  /*7470*/  IMAD.SHL.U32 R17, R11, 0x80, RZ ;  /* 0x000000800b117824 */ /* 0x000fe200078e00ff */
[----:B------:R-:W-:Y:S01]  /*7480*/  CS2R R20, SRZ ;  /* 0x0000000000147805 */ /* 0x000fe2000001ff00 */
[----:B------:R-:W-:Y:S02]  /*7490*/  IMAD.SHL.U32 R18, R14, 0x80, RZ ;  /* 0x000000800e127824 */ /* 0x000fe400078e00ff */
[----:B------:R-:W-:Y:S02]  /*74a0*/  IMAD.MOV.U32 R6, RZ, RZ, R0 ;  /* 0x000000ffff067224 */ /* 0x000fe400078e0000 */
[----:B------:R-:W-:Y:S02]  /*74b0*/  IMAD.MOV.U32 R7, RZ, RZ, R5 ;  /* 0x000000ffff077224 */ /* 0x000fe400078e0005 */
[----:B------:R-:W-:Y:S02]  /*74c0*/  IMAD.MOV.U32 R8, RZ, RZ, R13 ;  /* 0x000000ffff087224 */ /* 0x000fe400078e000d */
[----:B------:R-:W-:-:S07]  /*74d0*/  IMAD.MOV.U32 R22, RZ, RZ, RZ ;  /* 0x000000ffff167224 */ /* 0x000fce00078e00ff */
.L_x_161:
[----:B------:R-:W0:Y:S01]  /*74e0*/  S2R R14, SR_CgaCtaId ;  /* 0x00000000000e7919 */ /* 0x000e220000008800 */
[----:B------:R-:W-:Y:S01]  /*74f0*/  MOV R9, 0x400 ;  /* 0x0000040000097802 */ /* 0x000fe20000000f00 */
[----:B------:R-:W1:Y:S03]  /*7500*/  @!P2 LDC R11, c[0x0][0x640] ;  /* 0x00019000ff0bab82 */ /* 0x000e660000000800 */
[----:B0-----:R-:W-:Y:S02]  /*7510*/  LEA R19, R14, R9, 0x18 ;  /* 0x000000090e137211 */ /* 0x001fe400078ec0ff */
[----:B------:R-:W-:-:S03]  /*7520*/  SHF.L.U32 R9, R7, 0x1f, RZ ;  /* 0x0000001f07097819 */ /* 0x000fc600000006ff */
[----:B------:R-:W-:-:S04]  /*7530*/  IMAD R14, R8, 0x8, R19 ;  /* 0x00000008080e7824 */ /* 0x000fc800078e0213 */
[----:B------:R-:W0:Y:S02]  /*7540*/  SYNCS.PHASECHK.TRANS64.TRYWAIT P1, [R14+URZ+0x88], R9 ;  /* 0x000088090e0075a7 */ /* 0x000e24000802017f */
[----:B01----:R-:W-:Y:S05]  /*7550*/  @!P1 BRA `(.L_x_158) ;  /* 0x00000014005c9947 */ /* 0x003fea0003800000 */
.L_x_191:
[----:B0-----:R-:W-:Y:S01]  /*7560*/  PRMT R9, R16, 0x9910, RZ ;  /* 0x0000991010097816 */ /* 0x001fe200000000ff */
[----:B------:R0:W-:Y:S03]  /*7570*/  @!P2 SYNCS.ARRIVE.TRANS64 RZ, [R14+URZ], R11 ;  /* 0x0000000b0effa9a7 */ /* 0x0001e6000800003f */
[----:B------:R-:W-:-:S13]  /*7580*/  ISETP.NE.AND P1, PT, R9, 0x2, PT ;  /* 0x000000020900780c */ /* 0x000fda0003f25270 */
[----:B0-----:R-:W-:Y:S05]  /*7590*/  @P1 BRA `(.L_x_159) ;  /* 0x0000000000041947 */ /* 0x001fea0003800000 */
[----:B------:R-:W-:Y:S01]  /*75a0*/  BPT.TRAP 0x1 ;  /* 0x000000040000795c */ /* 0x000fe20000300000 */
.L_x_159:
[----:B------:R-:W-:Y:S05]  /*75b0*/  @P0 BRA `(.L_x_160) ;  /* 0x0000000000040947 */ /* 0x000fea0003800000 */
[----:B------:R-:W-:Y:S01]  /*75c0*/  BPT.TRAP 0x1 ;  /* 0x000000040000795c */ /* 0x000fe20000300000 */
.L_x_160:
[--C-:B------:R-:W-:Y:S01]  /*75d0*/  IMAD R9, R8, 0x1000, R19.reuse ;  /* 0x0000100008097824 */ /* 0x100fe200078e0213 */
[----:B------:R-:W-:Y:S01]  /*75e0*/  R2UR UR25, R14 ;  /* 0x000000000e1972ca */ /* 0x000fe200000e0000 */
[----:B------:R-:W-:Y:S01]  /*75f0*/  VIADD R6, R6, 0xffffffff ;  /* 0xffffffff06067836 */ /* 0x000fe20000000000 */
[----:B------:R-:W-:Y:S01]  /*7600*/  R2UR UR28, R10 ;  /* 0x000000000a1c72ca */ /* 0x000fe200000e0000 */
[----:B------:R-:W-:Y:S01]  /*7610*/  UIADD3 UR6, UP0, UR32, 0xf0, URZ ;  /* 0x000000f020067890 */ /* 0x000fe2000ff1e03f */
[----:B------:R-:W-:Y:S01]  /*7620*/  R2UR UR24, R9 ;  /* 0x00000000091872ca */ /* 0x000fe200000e0000 */
[C-C-:B------:R-:W-:Y:S01]  /*7630*/  IMAD R9, R8.reuse, 0x400, R19.reuse ;  /* 0x0000040008097824 */ /* 0x140fe200078e0213 */
[----:B------:R-:W-:Y:S01]  /*7640*/  R2UR UR27, R17 ;  /* 0x00000000111b72ca */ /* 0x000fe200000e0000 */
[----:B------:R-:W-:Y:S01]  /*7650*/  IMAD R19, R8, 0x2000, R19 ;  /* 0x0000200008137824 */ /* 0x000fe200078e0213 */
[----:B------:R-:W-:Y:S01]  /*7660*/  R2UR UR26, R21 ;  /* 0x00000000151a72ca */ /* 0x000fe200000e0000 */
[----:B------:R-:W-:Y:S01]  /*7670*/  UIADD3 UR14, UP1, UR32, 0x1f0, URZ ;  /* 0x000001f0200e7890 */ /* 0x000fe2000ff3e03f */
[----:B------:R-:W-:Y:S01]  /*7680*/  R2UR UR16, R9 ;  /* 0x00000000091072ca */ /* 0x000fe200000e0000 */
[----:B------:R-:W-:Y:S01]  /*7690*/  UIADD3 UR34, UP2, UR32, 0x2f0, URZ ;  /* 0x000002f020227890 */ /* 0x000fe2000ff5e03f */
[----:B------:R-:W-:Y:S01]  /*76a0*/  R2UR UR8, R19 ;  /* 0x00000000130872ca */ /* 0x000fe200000e0000 */
[----:B------:R-:W-:Y:S01]  /*76b0*/  UIADD3.X UR7, URZ, UR33, URZ, UP0, !UPT ;  /* 0x000000213f077290 */ /* 0x000fe200087fe43f */
[----:B------:R-:W-:Y:S01]  /*76c0*/  R2UR UR19, R22 ;  /* 0x00000000161372ca */ /* 0x000fe200000e0000 */
[----:B------:R-:W-:Y:S01]  /*76d0*/  UIADD3.X UR15, URZ, UR33, URZ, UP1, !UPT ;  /* 0x000000213f0f7290 */ /* 0x000fe20008ffe43f */
[----:B------:R-:W-:Y:S01]  /*76e0*/  R2UR UR10, R20 ;  /* 0x00000000140a72ca */ /* 0x000fe200000e0000 */
[----:B------:R-:W-:Y:S01]  /*76f0*/  UIADD3 UR24, UR24, 0x200, URZ ;  /* 0x0000020018187890 */ /* 0x000fe2000fffe03f */
[----:B------:R-:W-:Y:S01]  /*7700*/  R2UR UR11, R18 ;  /* 0x00000000120b72ca */ /* 0x000fe200000e0000 */
[----:B------:R-:W-:Y:S01]  /*7710*/  VIADD R8, R8, 0x1 ;  /* 0x0000000108087836 */ /* 0x000fe20000000000 */
[----:B------:R-:W-:Y:S01]  /*7720*/  ISETP.GT.AND P4, PT, R6, 0x1, PT ;  /* 0x000000010600780c */ /* 0x000fe20003f84270 */
[----:B------:R-:W-:Y:S01]  /*7730*/  UIADD3.X UR35, URZ, UR33, URZ, UP2, !UPT ;  /* 0x000000213f237290 */ /* 0x000fe200097fe43f */
[----:B------:R-:W-:Y:S01]  /*7740*/  VIADD R22, R22, 0x1 ;  /* 0x0000000116167836 */ /* 0x000fe20000000000 */
[----:B------:R-:W-:Y:S01]  /*7750*/  UIADD3 UR16, UR16, 0x33200, URZ ;  /* 0x0003320010107890 */ /* 0x000fe2000fffe03f */
[----:B------:R-:W-:Y:S01]  /*7760*/  ISETP.NE.AND P1, PT, R8, 0x11, PT ;  /* 0x000000110800780c */ /* 0x000fe20003f25270 */
[----:B------:R-:W-:Y:S01]  /*7770*/  UIADD3 UR8, UR8, 0x11200, URZ ;  /* 0x0001120008087890 */ /* 0x000fe2000fffe03f */
[----:B------:R-:W-:Y:S01]  /*7780*/  VIADD R21, R21, 0x20 ;  /* 0x0000002015157836 */ /* 0x000fe20000000000 */
[----:B------:R-:W-:Y:S01]  /*7790*/  UMOV UR22, 0x0 ;  /* 0x0000000000167882 */ /* 0x000fe20000000000 */
[----:B------:R-:W-:Y:S01]  /*77a0*/  UMOV UR23, 0x10000000 ;  /* 0x1000000000177882 */ /* 0x000fe20000000000 */
[----:B------:R-:W-:Y:S01]  /*77b0*/  UMOV UR17, UR25 ;  /* 0x0000001900117c82 */ /* 0x000fe20008000000 */
[----:B------:R-:W-:Y:S01]  /*77c0*/  UMOV UR20, UR28 ;  /* 0x0000001c00147c82 */ /* 0x000fe20008000000 */
[----:B------:R-:W-:Y:S01]  /*77d0*/  UMOV UR18, UR27 ;  /* 0x0000001b00127c82 */ /* 0x000fe20008000000 */
[----:B------:R0:W-:Y:S01]  /*77e0*/  UTMALDG.3D [UR24], [UR6], desc[UR22] ;  /* 0x00001618060075b4 */ /* 0x0001e20008011000 */
[----:B------:R-:W-:Y:S01]  /*77f0*/  UMOV UR9, UR25 ;  /* 0x0000001900097c82 */ /* 0x000fe20008000000 */
[----:B------:R-:W-:Y:S01]  /*7800*/  UMOV UR12, UR28 ;  /* 0x0000001c000c7c82 */ /* 0x000fe20008000000 */
[----:B------:R-:W-:Y:S01]  /*7810*/  SEL R14, RZ, 0x1, P1 ;  /* 0x00000001ff0e7807 */ /* 0x000fe20000800000 */
[----:B------:R-:W-:Y:S01]  /*7820*/  VIADD R20, R20, 0x40 ;  /* 0x0000004014147836 */ /* 0x000fe20000000000 */
[----:B------:R-:W-:-:S02]  /*7830*/  SEL R8, R8, RZ, P1 ;  /* 0x000000ff08087207 */ /* 0x000fc40000800000 */
[----:B------:R-:W-:Y:S01]  /*7840*/  LOP3.LUT R7, R7, R14, RZ, 0x3c, !PT ;  /* 0x0000000e07077212 */ /* 0x000fe200078e3cff */
[----:B------:R0:W-:Y:S01]  /*7850*/  UTMALDG.3D [UR16], [UR14], desc[UR22] ;  /* 0x000016100e0075b4 */ /* 0x0001e20008011000 */
[----:B------:R0:W-:Y:S02]  /*7860*/  UTMALDG.3D [UR8], [UR34], desc[UR22] ;  /* 0x00001608220075b4 */ /* 0x0001e40008011000 */
[----:B0-----:R-:W-:Y:S05]  /*7870*/  @P4 BRA `(.L_x_161) ;  /* 0xfffffffc00184947 */ /* 0x001fea000383ffff */
.L_x_157:
[----:B------:R-:W-:Y:S05]  /*7880*/  BSYNC B1 ;  /* 0x0000000000017941 */ /* 0x000fea0003800000 */
.L_x_156:
[----:B------:R-:W-:Y:S01]  /*7890*/  LOP3.LUT P4, RZ, R15, 0xff, RZ, 0xc0, !PT ;  /* 0x000000ff0fff7812 */ /* 0x000fe2000788c0ff */
[----:B------:R-:W-:Y:S01]  /*78a0*/  IMAD.IADD R13, R12, 0x1, R13 ;  /* 0x000000010c0d7824 */ /* 0x000fe200078e020d */
[----:B------:R-:W-:Y:S01]  /*78b0*/  IADD3 R2, P5, R2, UR30, RZ ;  /* 0x0000001e02027c10 */ /* 0x000fe2000ffbe0ff */
[----:B------:R-:W-:Y:S01]  /*78c0*/  ULDC.64 UR6, c[0x0][0x750] ;  /* 0x0001d40000067ab9 */ /* 0x000fe20000000a00 */
[----:B------:R-:W-:Y:S01]  /*78d0*/  BSSY B1, `(.L_x_162) ;  /* 0x0000069000017945 */ /* 0x000fe20003800000 */
[----:B------:R-:W-:Y:S01]  /*78e0*/  IMAD.MOV.U32 R11, RZ, RZ, -0x1 ;  /* 0xffffffffff0b7424 */ /* 0x000fe200078e00ff */
[----:B------:R-:W-:Y:S01]  /*78f0*/  ISETP.GT.U32.AND P1, PT, R13, 0x10, PT ;  /* 0x000000100d00780c */ /* 0x000fe20003f24070 */
[----:B------:R-:W-:Y:S01]  /*7900*/  IMAD.MOV.U32 R14, RZ, RZ, -0x1 ;  /* 0xffffffffff0e7424 */ /* 0x000fe200078e00ff */
[----:B------:R-:W-:Y:S01]  /*7910*/  IADD3.X R3, R3, UR13, RZ, P5, !PT ;  /* 0x0000000d03037c10 */ /* 0x000fe2000affe4ff */
[----:B------:R-:W-:Y:S01]  /*7920*/  IMAD.MOV.U32 R10, RZ, RZ, -0x1 ;  /* 0xffffffffff0a7424 */ /* 0x000fe200078e00ff */
[----:B------:R-:W-:-:S02]  /*7930*/  ISETP.LT.U32.AND P1, PT, R12, 0x11, P1 ;  /* 0x000000110c00780c */ /* 0x000fc40000f21070 */
[----:B------:R-:W-:Y:S01]  /*7940*/  PRMT R15, RZ, 0x7610, R15 ;  /* 0x00007610ff0f7816 */ /* 0x000fe2000000000f */
[----:B------:R-:W0:Y:S01]  /*7950*/  @P4 S2R R7, SR_CgaCtaId ;  /* 0x0000000000074919 */ /* 0x000e220000008800 */
[----:B------:R-:W-:-:S04]  /*7960*/  @P4 MOV R6, 0x400 ;  /* 0x0000040000064802 */ /* 0x000fc80000000f00 */
[----:B0-----:R-:W-:Y:S01]  /*7970*/  @P4 LEA R8, R7, R6, 0x18 ;  /* 0x0000000607084211 */ /* 0x001fe200078ec0ff */
[----:B------:R-:W-:Y:S01]  /*7980*/  IMAD.WIDE.U32 R6, R13, -0xf0f0f0f, RZ ;  /* 0xf0f0f0f10d067825 */ /* 0x000fe200078e00ff */
[----:B------:R-:W-:Y:S02]  /*7990*/  SEL R6, RZ, 0x1, !P1 ;  /* 0x00000001ff067807 */ /* 0x000fe40004800000 */
[----:B------:R-:W-:Y:S01]  /*79a0*/  ISETP.GE.U32.AND P1, PT, R2, UR6, PT ;  /* 0x0000000602007c0c */ /* 0x000fe2000bf26070 */
[----:B------:R0:W-:Y:S01]  /*79b0*/  @P4 SYNCS.ARRIVE.TRANS64.A1T0 RZ, [R8+URZ+0x128], RZ ;  /* 0x000128ff08ff49a7 */ /* 0x0001e2000810003f */
[----:B------:R-:W-:Y:S02]  /*79c0*/  ISETP.GE.U32.AND P4, PT, R12, 0x11, PT ;  /* 0x000000110c00780c */ /* 0x000fe40003f86070 */
[----:B------:R-:W-:Y:S02]  /*79d0*/  ISETP.GE.U32.AND.EX P1, PT, R3, UR7, PT, P1 ;  /* 0x0000000703007c0c */ /* 0x000fe4000bf26110 */
[----:B------:R-:W-:-:S02]  /*79e0*/  LOP3.LUT R5, R5, R6, RZ, 0x3c, !PT ;  /* 0x0000000605057212 */ /* 0x000fc400078e3cff */
[----:B------:R-:W-:Y:S02]  /*79f0*/  PRMT R6, RZ, 0x7610, R6 ;  /* 0x00007610ff067816 */ /* 0x000fe40000000006 */
[----:B0-----:R-:W-:-:S05]  /*7a00*/  SHF.R.U32.HI R8, RZ, 0x4, R7 ;  /* 0x00000004ff087819 */ /* 0x001fca0000011607 */
[----:B------:R-:W-:Y:S01]  /*7a10*/  IMAD R13, R8, -0x11, R13 ;  /* 0xffffffef080d7824 */ /* 0x000fe200078e020d */
[----:B------:R-:W-:Y:S01]  /*7a20*/  @P4 LOP3.LUT R5, R5, 0x1, R8, 0x78, !PT ;  /* 0x0000000105054812 */ /* 0x000fe200078e7808 */
[----:B------:R-:W-:Y:S06]  /*7a30*/  @P1 BRA `(.L_x_163) ;  /* 0x0000000400481947 */ /* 0x000fec0003800000 */
[----:B------:R-:W-:Y:S01]  /*7a40*/  ULDC.64 UR6, c[0x0][0x728] ;  /* 0x0001ca0000067ab9 */ /* 0x000fe20000000a00 */
[----:B------:R-:W0:Y:S01]  /*7a50*/  S2R R17, SR_CTAID.X ;  /* 0x0000000000117919 */ /* 0x000e220000002500 */
[----:B------:R-:W-:Y:S01]  /*7a60*/  ISETP.NE.U32.AND P1, PT, RZ, UR6, PT ;  /* 0x00000006ff007c0c */ /* 0x000fe2000bf25070 */
[----:B------:R-:W-:Y:S01]  /*7a70*/  ULDC UR9, c[0x0][0x730] ;  /* 0x0001cc0000097ab9 */ /* 0x000fe20000000800 */
[----:B------:R-:W-:Y:S01]  /*7a80*/  IMAD.MOV.U32 R6, RZ, RZ, R2 ;  /* 0x000000ffff067224 */ /* 0x000fe200078e0002 */
[----:B------:R-:W1:Y:S01]  /*7a90*/  S2R R14, SR_CTAID.Y ;  /* 0x00000000000e7919 */ /* 0x000e620000002600 */
[----:B------:R-:W-:Y:S01]  /*7aa0*/  ISETP.NE.AND.EX P1, PT, RZ, UR7, PT, P1 ;  /* 0x00000007ff007c0c */ /* 0x000fe2000bf25310 */
[----:B------:R-:W-:-:S12]  /*7ab0*/  IMAD.MOV.U32 R7, RZ, RZ, R3 ;  /* 0x000000ffff077224 */ /* 0x000fd800078e0003 */
[----:B------:R-:W-:Y:S05]  /*7ac0*/  @!P1 BRA `(.L_x_164) ;  /* 0x0000000000289947 */ /* 0x000fea0003800000 */
[----:B------:R-:W-:Y:S02]  /*7ad0*/  ULDC UR8, c[0x0][0x734] ;  /* 0x0001cd0000087ab9 */ /* 0x000fe40000000800 */
[----:B------:R-:W-:-:S05]  /*7ae0*/  IADD3 R11, P1, R2, UR8, RZ ;  /* 0x00000008020b7c10 */ /* 0x000fca000ff3e0ff */
[----:B------:R-:W-:-:S04]  /*7af0*/  IMAD.X R19, RZ, RZ, R3, P1 ;  /* 0x000000ffff137224 */ /* 0x000fc800008e0603 */
[----:B------:R-:W-:-:S04]  /*7b00*/  IMAD.WIDE.U32 R8, R19, UR6, RZ ;  /* 0x0000000613087c25 */ /* 0x000fc8000f8e00ff */
[----:B------:R-:W-:-:S04]  /*7b10*/  IMAD.WIDE.U32 R8, P1, R11, UR7, R8 ;  /* 0x000000070b087c25 */ /* 0x000fc8000f820008 */
[----:B------:R-:W-:-:S04]  /*7b20*/  IMAD.WIDE.U32 R10, R11, UR6, RZ ;  /* 0x000000060b0a7c25 */ /* 0x000fc8000f8e00ff */
[----:B------:R-:W-:Y:S01]  /*7b30*/  IMAD.X R7, RZ, RZ, RZ, P1 ;  /* 0x000000ffff077224 */ /* 0x000fe200008e06ff */
[----:B------:R-:W-:Y:S01]  /*7b40*/  IADD3 RZ, P1, R11, R8, RZ ;  /* 0x000000080bff7210 */ /* 0x000fe20007f3e0ff */
[----:B------:R-:W-:-:S04]  /*7b50*/  IMAD.MOV.U32 R6, RZ, RZ, R9 ;  /* 0x000000ffff067224 */ /* 0x000fc800078e0009 */
[----:B------:R-:W-:-:S08]  /*7b60*/  IMAD.WIDE.U32.X R6, R19, UR7, R6, P1 ;  /* 0x0000000713067c25 */ /* 0x000fd000088e0406 */
.L_x_164:
[--C-:B------:R-:W-:Y:S01]  /*7b70*/  SHF.R.U64 R10, R6, UR9, R7.reuse ;  /* 0x00000009060a7c19 */ /* 0x100fe20008001207 */
[----:B------:R-:W-:Y:S01]  /*7b80*/  ULDC.64 UR6, c[0x0][0x720] ;  /* 0x0001c80000067ab9 */ /* 0x000fe20000000a00 */
[----:B------:R-:W-:Y:S01]  /*7b90*/  SHF.R.U32.HI R6, RZ, UR9, R7 ;  /* 0x00000009ff067c19 */ /* 0x000fe20008011607 */
[----:B------:R-:W2:Y:S01]  /*7ba0*/  LDC R22, c[0x0][0x144] ;  /* 0x00005100ff167b82 */ /* 0x000ea20000000800 */
[----:B------:R-:W-:Y:S01]  /*7bb0*/  IADD3 R9, P1, RZ, -R10, RZ ;  /* 0x8000000aff097210 */ /* 0x000fe20007f3e0ff */
[----:B------:R-:W-:Y:S01]  /*7bc0*/  ULDC.64 UR10, c[0x0][0x740] ;  /* 0x0001d000000a7ab9 */ /* 0x000fe20000000a00 */
[----:B0-----:R-:W-:Y:S01]  /*7bd0*/  I2FP.F32.U32 R11, R17 ;  /* 0x00000011000b7245 */ /* 0x001fe20000201000 */
[----:B------:R-:W-:Y:S02]  /*7be0*/  ULDC UR8, c[0x0][0x708] ;  /* 0x0001c20000087ab9 */ /* 0x000fe40000000800 */
[----:B------:R-:W-:Y:S01]  /*7bf0*/  IMAD.X R6, RZ, RZ, ~R6, P1 ;  /* 0x000000ffff067224 */ /* 0x000fe200008e0e06 */
[----:B------:R-:W-:Y:S01]  /*7c00*/  ISETP.NE.U32.AND P1, PT, RZ, UR10, PT ;  /* 0x0000000aff007c0c */ /* 0x000fe2000bf25070 */
[----:B------:R-:W0:Y:S02]  /*7c10*/  LDC R19, c[0x0][0x148] ;  /* 0x00005200ff137b82 */ /* 0x000e240000000800 */
[----:B------:R-:W-:Y:S01]  /*7c20*/  IMAD R8, R6, UR6, RZ ;  /* 0x0000000606087c24 */ /* 0x000fe2000f8e02ff */
[----:B------:R-:W-:Y:S01]  /*7c30*/  ISETP.NE.AND.EX P1, PT, RZ, UR11, PT, P1 ;  /* 0x0000000bff007c0c */ /* 0x000fe2000bf25310 */
[----:B------:R-:W-:Y:S01]  /*7c40*/  IMAD.WIDE.U32 R6, R9, UR6, R2 ;  /* 0x0000000609067c25 */ /* 0x000fe2000f8e0002 */
[----:B------:R-:W-:-:S03]  /*7c50*/  ULDC UR6, c[0x0][0x150] ;  /* 0x0000540000067ab9 */ /* 0x000fc60000000800 */
[----:B------:R-:W-:Y:S02]  /*7c60*/  IMAD R9, R9, UR7, R8 ;  /* 0x0000000709097c24 */ /* 0x000fe4000f8e0208 */
[----:B------:R-:W-:Y:S01]  /*7c70*/  FMUL R8, R11, UR6 ;  /* 0x000000060b087c20 */ /* 0x000fe20008400000 */
[----:B------:R-:W-:Y:S01]  /*7c80*/  ULDC UR6, c[0x0][0x718] ;  /* 0x0001c60000067ab9 */ /* 0x000fe20000000800 */
[----:B------:R-:W-:Y:S01]  /*7c90*/  ULDC UR7, c[0x0][0x154] ;  /* 0x0000550000077ab9 */ /* 0x000fe20000000800 */
[----:B------:R-:W-:-:S03]  /*7ca0*/  IMAD.IADD R7, R7, 0x1, R9 ;  /* 0x0000000107077824 */ /* 0x000fc600078e0209 */
[----:B------:R-:W3:Y:S02]  /*7cb0*/  F2I.U32.TRUNC.NTZ R8, R8 ;  /* 0x0000000800087305 */ /* 0x000ee4000020f000 */
[----:B------:R-:W-:Y:S02]  /*7cc0*/  SHF.R.U64 R11, R6, UR6, R7 ;  /* 0x00000006060b7c19 */ /* 0x000fe40008001207 */
[----:B-1----:R-:W-:-:S05]  /*7cd0*/  I2FP.F32.U32 R6, R14 ;  /* 0x0000000e00067245 */ /* 0x002fca0000201000 */
[----:B------:R-:W-:Y:S01]  /*7ce0*/  FMUL R21, R6, UR7 ;  /* 0x0000000706157c20 */ /* 0x000fe20008400000 */
[----:B------:R-:W-:Y:S01]  /*7cf0*/  SHF.R.U32.HI R6, RZ, UR6, R7 ;  /* 0x00000006ff067c19 */ /* 0x000fe20008011607 */
[----:B------:R-:W-:-:S03]  /*7d00*/  ULDC UR6, c[0x0][0x758] ;  /* 0x0001d60000067ab9 */ /* 0x000fc60000000800 */
[--C-:B------:R-:W-:Y:S01]  /*7d10*/  SHF.R.U64 R20, R11, UR8, R6.reuse ;  /* 0x000000080b147c19 */ /* 0x100fe20008001206 */
[----:B------:R-:W1:Y:S01]  /*7d20*/  F2I.U32.TRUNC.NTZ R21, R21 ;  /* 0x0000001500157305 */ /* 0x000e62000020f000 */
[----:B------:R-:W-:Y:S01]  /*7d30*/  SHF.R.U32.HI R7, RZ, UR8, R6 ;  /* 0x00000008ff077c19 */ /* 0x000fe20008011606 */
[----:B---3--:R-:W-:-:S03]  /*7d40*/  IMAD.MOV R8, RZ, RZ, -R8 ;  /* 0x000000ffff087224 */ /* 0x008fc600078e0a08 */
[----:B------:R-:W-:Y:S01]  /*7d50*/  SHF.R.U64 R18, R20, UR6, R7 ;  /* 0x0000000614127c19 */ /* 0x000fe20008001207 */
[----:B--2---:R-:W-:Y:S01]  /*7d60*/  IMAD R17, R22, R8, R17 ;  /* 0x0000000816117224 */ /* 0x004fe200078e0211 */
[----:B------:R-:W-:-:S03]  /*7d70*/  SHF.R.U32.HI R23, RZ, UR6, R7 ;  /* 0x00000006ff177c19 */ /* 0x000fc60008011607 */
[----:B------:R-:W-:Y:S02]  /*7d80*/  IMAD.MOV.U32 R6, RZ, RZ, R18 ;  /* 0x000000ffff067224 */ /* 0x000fe400078e0012 */
[----:B------:R-:W-:Y:S01]  /*7d90*/  IMAD.MOV.U32 R7, RZ, RZ, R23 ;  /* 0x000000ffff077224 */ /* 0x000fe200078e0017 */
[----:B-1----:R-:W-:Y:S06]  /*7da0*/  @!P1 BRA `(.L_x_165) ;  /* 0x0000000000289947 */ /* 0x002fec0003800000 */
[----:B------:R-:W-:Y:S02]  /*7db0*/  ULDC UR6, c[0x0][0x74c] ;  /* 0x0001d30000067ab9 */ /* 0x000fe40000000800 */
[----:B------:R-:W-:-:S05]  /*7dc0*/  IADD3 R7, P1, R18, UR6, RZ ;  /* 0x0000000612077c10 */ /* 0x000fca000ff3e0ff */
[----:B------:R-:W-:-:S04]  /*7dd0*/  IMAD.X R23, RZ, RZ, R23, P1 ;  /* 0x000000ffff177224 */ /* 0x000fc800008e0617 */
[----:B------:R-:W-:-:S04]  /*7de0*/  IMAD.WIDE.U32 R8, R23, UR10, RZ ;  /* 0x0000000a17087c25 */ /* 0x000fc8000f8e00ff */
[----:B------:R-:W-:-:S04]  /*7df0*/  IMAD.WIDE.U32 R8, P1, R7, UR11, R8 ;  /* 0x0000000b07087c25 */ /* 0x000fc8000f820008 */
[----:B------:R-:W-:-:S04]  /*7e00*/  IMAD.WIDE.U32 R6, R7, UR10, RZ ;  /* 0x0000000a07067c25 */ /* 0x000fc8000f8e00ff */
[----:B------:R-:W-:Y:S01]  /*7e10*/  IMAD.MOV.U32 R6, RZ, RZ, R9 ;  /* 0x000000ffff067224 */ /* 0x000fe200078e0009 */
[----:B------:R-:W-:Y:S01]  /*7e20*/  IADD3 RZ, P4, R7, R8, RZ ;  /* 0x0000000807ff7210 */ /* 0x000fe20007f9e0ff */
[----:B------:R-:W-:-:S04]  /*7e30*/  IMAD.X R7, RZ, RZ, RZ, P1 ;  /* 0x000000ffff077224 */ /* 0x000fc800008e06ff */
[----:B------:R-:W-:-:S08]  /*7e40*/  IMAD.WIDE.U32.X R6, R23, UR11, R6, P4 ;  /* 0x0000000b17067c25 */ /* 0x000fd0000a0e0406 */
.L_x_165:
[----:B------:R-:W-:Y:S01]  /*7e50*/  ULDC UR6, c[0x0][0x748] ;  /* 0x0001d20000067ab9 */ /* 0x000fe20000000800 */
[----:B------:R-:W-:Y:S01]  /*7e60*/  LOP3.LUT R20, R20, UR21, RZ, 0xc0, !PT ;  /* 0x0000001514147c12 */ /* 0x000fe2000f8ec0ff */
[----:B------:R-:W-:Y:S01]  /*7e70*/  IMAD.MOV R21, RZ, RZ, -R21 ;  /* 0x000000ffff157224 */ /* 0x000fe200078e0a15 */
[----:B------:R-:W-:Y:S01]  /*7e80*/  SHF.R.U64 R7, R6, UR6, R7 ;  /* 0x0000000606077c19 */ /* 0x000fe20008001207 */
[----:B------:R-:W-:Y:S01]  /*7e90*/  ULDC UR6, c[0x0][0x738] ;  /* 0x0001ce0000067ab9 */ /* 0x000fe20000000800 */
[----:B------:R-:W-:Y:S01]  /*7ea0*/  LOP3.LUT R11, R11, UR4, RZ, 0xc0, !PT ;  /* 0x000000040b0b7c12 */ /* 0x000fe2000f8ec0ff */
[----:B0-----:R-:W-:Y:S01]  /*7eb0*/  @P3 IMAD R17, R19, R21, R14 ;  /* 0x0000001513113224 */ /* 0x001fe200078e020e */
[----:B------:R-:W-:Y:S01]  /*7ec0*/  ULDC UR7, c[0x0][0x710] ;  /* 0x0001c40000077ab9 */ /* 0x000fe20000000800 */
[----:B------:R-:W-:Y:S02]  /*7ed0*/  IMAD.MOV R9, RZ, RZ, -R7 ;  /* 0x000000ffff097224 */ /* 0x000fe400078e0a07 */
[----:B------:R-:W-:-:S02]  /*7ee0*/  IMAD R20, R7, UR5, R20 ;  /* 0x0000000507147c24 */ /* 0x000fc4000f8e0214 */
[----:B------:R-:W-:Y:S01]  /*7ef0*/  IMAD R18, R9, UR6, R18 ;  /* 0x0000000609127c24 */ /* 0x000fe2000f8e0212 */
[----:B------:R-:W-:Y:S01]  /*7f00*/  ULDC UR6, c[0x0][0x700] ;  /* 0x0001c00000067ab9 */ /* 0x000fe20000000800 */
[----:B------:R-:W-:Y:S02]  /*7f10*/  IMAD R17, R20, UR7, R17 ;  /* 0x0000000714117c24 */ /* 0x000fe4000f8e0211 */
[----:B------:R-:W-:Y:S02]  /*7f20*/  IMAD R18, R18, UR6, R11 ;  /* 0x0000000612127c24 */ /* 0x000fe4000f8e020b */
[----:B------:R-:W-:-:S03]  /*7f30*/  IMAD.MOV.U32 R6, RZ, RZ, 0x1 ;  /* 0x00000001ff067424 */ /* 0x000fc600078e00ff */
[----:B------:R-:W-:Y:S02]  /*7f40*/  SEL R14, R18, R17, !P3 ;  /* 0x00000011120e7207 */ /* 0x000fe40005800000 */
[----:B------:R-:W-:-:S07]  /*7f50*/  SEL R11, R17, R18, !P3 ;  /* 0x00000012110b7207 */ /* 0x000fce0005800000 */
.L_x_163:
[----:B------:R-:W-:Y:S05]  /*7f60*/  BSYNC B1 ;  /* 0x0000000000017941 */ /* 0x000fea0003800000 */
.L_x_162:
[----:B------:R-:W-:-:S13]  /*7f70*/  LOP3.LUT P1, RZ, R6, 0xff, RZ, 0xc0, !PT ;  /* 0x000000ff06ff7812 */ /* 0x000fda000782c0ff */
[----:B------:R-:W-:Y:S05]  /*7f80*/  @P1 BRA `(.L_x_166) ;  /* 0xfffffff4001c1947 */ /* 0x000fea000383ffff */
[----:B------:R-:W-:Y:S05]  /*7f90*/  BSYNC B0 ;  /* 0x0000000000007941 */ /* 0x000fea0003800000 */
.L_x_154:
[----:B------:R-:W-:-:S03]  /*7fa0*/  UMOV UR6, 0xffffffff ;  /* 0xffffffff00067882 */ /* 0x000fc60000000000 */
[----:B------:R-:W-:Y:S05]  /*7fb0*/  BRA.DIV UR6, `(.L_x_167) ;  /* 0x0000000a06d87947 */ /* 0x000fea000b800000 */
[----:B------:R-:W-:-:S13]  /*7fc0*/  ELECT P0, URZ, PT ;  /* 0x00000000003f782f */ /* 0x000fda0003800000 */
.L_x_194:
[----:B------:R-:W-:Y:S04]  /*7fd0*/  BSSY B0, `(.L_x_168) ;  /* 0x00000a0000007945 */ /* 0x000fe80003800000 */
[----:B------:R-:W-:Y:S05]  /*7fe0*/  @!P0 BRA `(.L_x_169) ;  /* 0x0000000800788947 */ /* 0x000fea0003800000 */
[----:B------:R-:W-:-:S04]  /*7ff0*/  LOP3.LUT R4, R4, 0x2, RZ, 0xfc, !PT ;  /* 0x0000000204047812 */ /* 0x000fc800078efcff */
[----:B------:R-:W-:-:S13]  /*8000*/  ISETP.NE.AND P0, PT, R4, 0x3, PT ;  /* 0x000000030400780c */ /* 0x000fda0003f05270 */
[----:B------:R-:W-:Y:S05]  /*8010*/  @!P0 BRA `(.L_x_170) ;  /* 0x0000000000048947 */ /* 0x000fea0003800000 */
[----:B------:R-:W-:Y:S01]  /*8020*/  BPT.TRAP 0x1 ;  /* 0x000000040000795c */ /* 0x000fe20000300000 */
.L_x_170:
[----:B------:R-:W0:Y:S01]  /*8030*/  S2R R3, SR_CgaCtaId ;  /* 0x0000000000037919 */ /* 0x000e220000008800 */
[----:B------:R-:W-:-:S04]  /*8040*/  MOV R0, 0x400 ;  /* 0x0000040000007802 */ /* 0x000fc80000000f00 */
[----:B0-----:R-:W-:Y:S02]  /*8050*/  LEA R0, R3, R0, 0x18 ;  /* 0x0000000003007211 */ /* 0x001fe400078ec0ff */
[----:B------:R-:W-:-:S03]  /*8060*/  SHF.L.U32 R3, R5, 0x1f, RZ ;  /* 0x0000001f05037819 */ /* 0x000fc600000006ff */
[----:B------:R-:W-:-:S04]  /*8070*/  VIADD R0, R0, 0x88 ;  /* 0x0000008800007836 */ /* 0x000fc80000000000 */
[C---:B------:R-:W-:Y:S02]  /*8080*/  IMAD R6, R13.reuse, 0x8, R0 ;  /* 0x000000080d067824 */ /* 0x040fe400078e0200 */
[----:B------:R-:W-:Y:S02]  /*8090*/  VIADD R13, R13, 0x1 ;  /* 0x000000010d0d7836 */ /* 0x000fe40000000000 */
[----:B------:R-:W0:Y:S03]  /*80a0*/  SYNCS.PHASECHK.TRANS64.TRYWAIT P0, [R6+URZ], R3 ;  /* 0x00000003060075a7 */ /* 0x000e26000800017f */
[----:B------:R-:W-:-:S04]  /*80b0*/  ISETP.NE.AND P1, PT, R13, 0x11, PT ;  /* 0x000000110d00780c */ /* 0x000fc80003f25270 */
[----:B------:R-:W-:Y:S02]  /*80c0*/  SEL R2, RZ, 0x1, P1 ;  /* 0x00000001ff027807 */ /* 0x000fe40000800000 */
[----:B------:R-:W-:Y:S02]  /*80d0*/  SEL R13, R13, RZ, P1 ;  /* 0x000000ff0d0d7207 */ /* 0x000fe40000800000 */
[----:B------:R-:W-:-:S03]  /*80e0*/  LOP3.LUT R8, R5, R2, RZ, 0x3c, !PT ;  /* 0x0000000205087212 */ /* 0x000fc600078e3cff */
[----:B------:R-:W-:Y:S01]  /*80f0*/  IMAD R7, R13, 0x8, R0 ;  /* 0x000000080d077824 */ /* 0x000fe200078e0200 */
[----:B------:R-:W-:Y:S01]  /*8100*/  SHF.L.U32 R4, R8, 0x1f, RZ ;  /* 0x0000001f08047819 */ /* 0x000fe200000006ff */
[----:B0-----:R-:W-:Y:S06]  /*8110*/  @!P0 BRA `(.L_x_171) ;  /* 0x0000000800a48947 */ /* 0x001fec0003800000 */
.L_x_195:
[----:B------:R-:W1:Y:S01]  /*8120*/  SYNCS.PHASECHK.TRANS64.TRYWAIT P0, [R7+URZ], R4 ;  /* 0x00000004070075a7 */ /* 0x000e62000800017f */
[----:B------:R-:W-:-:S05]  /*8130*/  VIADD R2, R13, 0x1 ;  /* 0x000000010d027836 */ /* 0x000fca0000000000 */
[----:B------:R-:W-:-:S04]  /*8140*/  ISETP.NE.AND P1, PT, R2, 0x11, PT ;  /* 0x000000110200780c */ /* 0x000fc80003f25270 */
[----:B0-----:R-:W-:Y:S02]  /*8150*/  SEL R3, RZ, 0x1, P1 ;  /* 0x00000001ff037807 */ /* 0x001fe40000800000 */
[----:B------:R-:W-:Y:S02]  /*8160*/  SEL R9, R2, RZ, P1 ;  /* 0x000000ff02097207 */ /* 0x000fe40000800000 */
[----:B------:R-:W-:-:S03]  /*8170*/  LOP3.LUT R8, R8, R3, RZ, 0x3c, !PT ;  /* 0x0000000308087212 */ /* 0x000fc600078e3cff */
[----:B------:R-:W-:Y:S01]  /*8180*/  IMAD R6, R9, 0x8, R0 ;  /* 0x0000000809067824 */ /* 0x000fe200078e0200 */
[----:B------:R-:W-:Y:S01]  /*8190*/  SHF.L.U32 R5, R8, 0x1f, RZ ;  /* 0x0000001f08057819 */ /* 0x000fe200000006ff */
[----:B-1----:R-:W-:Y:S06]  /*81a0*/  @!P0 BRA `(.L_x_172) ;  /* 0x0000000800948947 */ /* 0x002fec0003800000 */
.L_x_196:
[----:B------:R-:W1:Y:S01]  /*81b0*/  SYNCS.PHASECHK.TRANS64.TRYWAIT P0, [R6+URZ], R5 ;  /* 0x00000005060075a7 */ /* 0x000e62000800017f */
[----:B------:R-:W-:-:S05]  /*81c0*/  VIADD R2, R9, 0x1 ;  /* 0x0000000109027836 */ /* 0x000fca0000000000 */
[----:B------:R-:W-:-:S04]  /*81d0*/  ISETP.NE.AND P1, PT, R2, 0x11, PT ;  /* 0x000000110200780c */ /* 0x000fc80003f25270 */
[----:B------:R-:W-:Y:S02]  /*81e0*/  SEL R3, RZ, 0x1, P1 ;  /* 0x00000001ff037807 */ /* 0x000fe40000800000 */
[----:B0-----:R-:W-:Y:S02]  /*81f0*/  SEL R7, R2, RZ, P1 ;  /* 0x000000ff02077207 */ /* 0x001fe40000800000 */
[----:B------:R-:W-:-:S03]  /*8200*/  LOP3.LUT R8, R8, R3, RZ, 0x3c, !PT ;  /* 0x0000000308087212 */ /* 0x000fc600078e3cff */
[----:B------:R-:W-:Y:S01]  /*8210*/  IMAD R9, R7, 0x8, R0 ;  /* 0x0000000807097824 */ /* 0x000fe200078e0200 */
[----:B------:R-:W-:Y:S01]  /*8220*/  SHF.L.U32 R4, R8, 0x1f, RZ ;  /* 0x0000001f08047819 */ /* 0x000fe200000006ff */
[----:B-1----:R-:W-:Y:S06]  /*8230*/  @!P0 BRA `(.L_x_173) ;  /* 0x0000000800848947 */ /* 0x002fec0003800000 */
.L_x_197:
[----:B------:R-:W1:Y:S01]  /*8240*/  SYNCS.PHASECHK.TRANS64.TRYWAIT P0, [R9+URZ], R4 ;  /* 0x00000004090075a7 */ /* 0x000e62000800017f */
[----:B------:R-:W-:-:S05]  /*8250*/  VIADD R2, R7, 0x1 ;  /* 0x0000000107027836 */ /* 0x000fca0000000000 */
[----:B------:R-:W-:-:S04]  /*8260*/  ISETP.NE.AND P1, PT, R2, 0x11, PT ;  /* 0x000000110200780c */ /* 0x000fc80003f25270 */
[----:B------:R-:W-:Y:S02]  /*8270*/  SEL R3, RZ, 0x1, P1 ;  /* 0x00000001ff037807 */ /* 0x000fe40000800000 */
[----:B------:R-:W-:Y:S02]  /*8280*/  SEL R7, R2, RZ, P1 ;  /* 0x000000ff02077207 */ /* 0x000fe40000800000 */
[----:B------:R-:W-:-:S03]  /*8290*/  LOP3.LUT R8, R8, R3, RZ, 0x3c, !PT ;  /* 0x0000000308087212 */ /* 0x000fc600078e3cff */
[----:B0-----:R-:W-:Y:S01]  /*82a0*/  IMAD R6, R7, 0x8, R0 ;  /* 0x0000000807067824 */ /* 0x001fe200078e0200 */
[----:B------:R-:W-:Y:S01]  /*82b0*/  SHF.L.U32 R5, R8, 0x1f, RZ ;  /* 0x0000001f08057819 */ /* 0x000fe200000006ff */
[----:B-1----:R-:W-:Y:S06]  /*82c0*/  @!P0 BRA `(.L_x_174) ;  /* 0x0000000800748947 */ /* 0x002fec0003800000 */
.L_x_198:
        /* <DEDUP_REMOVED lines=9> */
.L_x_199:
        /* <DEDUP_REMOVED lines=9> */
.L_x_200:
        /* <DEDUP_REMOVED lines=9> */
.L_x_201:
        /* <DEDUP_REMOVED lines=9> */
.L_x_202:
        /* <DEDUP_REMOVED lines=9> */
.L_x_203:
        /* <DEDUP_REMOVED lines=9> */
.L_x_204:
        /* <DEDUP_REMOVED lines=9> */
.L_x_205:
        /* <DEDUP_REMOVED lines=9> */
.L_x_206:
        /* <DEDUP_REMOVED lines=9> */
.L_x_207:
[----:B------:R-:W1:Y:S01]  /*87e0*/  SYNCS.PHASECHK.TRANS64.TRYWAIT P0, [R9+URZ], R4 ;  /* 0x00000004090075a7 */ /* 0x000e62000800017f */
[----:B------:R-:W-:-:S05]  /*87f0*/  VIADD R2, R7, 0x1 ;  /* 0x0000000107027836 */ /* 0x000fca0000000000 */
[----:B------:R-:W-:-:S04]  /*8800*/  ISETP.NE.AND P1, PT, R2, 0x11, PT ;  /* 0x000000110200780c */ /* 0x000fc80003f25270 */
[----:B------:R-:W-:Y:S02]  /*8810*/  SEL R3, RZ, 0x1, P1 ;  /* 0x00000001ff037807 */ /* 0x000fe40000800000 */
[----:B------:R-:W-:Y:S02]  /*8820*/  SEL R7, R2, RZ, P1 ;  /* 0x000000ff02077207 */ /* 0x000fe40000800000 */
[----:B------:R-:W-:-:S03]  /*8830*/  LOP3.LUT R8, R8, R3, RZ, 0x3c, !PT ;  /* 0x0000000308087212 */ /* 0x000fc600078e3cff */
[----:B------:R-:W-:Y:S01]  /*8840*/  IMAD R10, R7, 0x8, R0 ;  /* 0x00000008070a7824 */ /* 0x000fe200078e0200 */
[----:B0-----:R-:W-:Y:S01]  /*8850*/  SHF.L.U32 R5, R8, 0x1f, RZ ;  /* 0x0000001f08057819 */ /* 0x001fe200000006ff */
[----:B-1----:R-:W-:Y:S06]  /*8860*/  @!P0 BRA `(.L_x_184) ;  /* 0x0000000400d48947 */ /* 0x002fec0003800000 */
.L_x_208:
[----:B------:R-:W1:Y:S01]  /*8870*/  SYNCS.PHASECHK.TRANS64.TRYWAIT P0, [R10+URZ], R5 ;  /* 0x000000050a0075a7 */ /* 0x000e62000800017f */
[----:B------:R-:W-:-:S05]  /*8880*/  VIADD R2, R7, 0x1 ;  /* 0x0000000107027836 */ /* 0x000fca0000000000 */
[----:B------:R-:W-:-:S04]  /*8890*/  ISETP.NE.AND P1, PT, R2, 0x11, PT ;  /* 0x000000110200780c */ /* 0x000fc80003f25270 */
[----:B------:R-:W-:Y:S02]  /*88a0*/  SEL R3, RZ, 0x1, P1 ;  /* 0x00000001ff037807 */ /* 0x000fe40000800000 */
[----:B------:R-:W-:Y:S02]  /*88b0*/  SEL R7, R2, RZ, P1 ;  /* 0x000000ff02077207 */ /* 0x000fe40000800000 */
[----:B0-----:R-:W-:-:S03]  /*88c0*/  LOP3.LUT R9, R8, R3, RZ, 0x3c, !PT ;  /* 0x0000000308097212 */ /* 0x001fc600078e3cff */
[----:B------:R-:W-:Y:S01]  /*88d0*/  IMAD R11, R7, 0x8, R0 ;  /* 0x00000008070b7824 */ /* 0x000fe200078e0200 */
[----:B------:R-:W-:Y:S01]  /*88e0*/  SHF.L.U32 R6, R9, 0x1f, RZ ;  /* 0x0000001f09067819 */ /* 0x000fe200000006ff */
[----:B-1----:R-:W-:Y:S06]  /*88f0*/  @!P0 BRA `(.L_x_185) ;  /* 0x0000000400c48947 */ /* 0x002fec0003800000 */
.L_x_209:
[----:B------:R-:W1:Y:S01]  /*8900*/  SYNCS.PHASECHK.TRANS64.TRYWAIT P0, [R11+URZ], R6 ;  /* 0x000000060b0075a7 */ /* 0x000e62000800017f */
[----:B------:R-:W-:-:S05]  /*8910*/  VIADD R2, R7, 0x1 ;  /* 0x0000000107027836 */ /* 0x000fca0000000000 */
[----:B------:R-:W-:-:S04]  /*8920*/  ISETP.NE.AND P1, PT, R2, 0x11, PT ;  /* 0x000000110200780c */ /* 0x000fc80003f25270 */
[----:B------:R-:W-:Y:S02]  /*8930*/  SEL R4, RZ, 0x1, P1 ;  /* 0x00000001ff047807 */ /* 0x000fe40000800000 */
[----:B------:R-:W-:Y:S02]  /*8940*/  SEL R3, R2, RZ, P1 ;  /* 0x000000ff02037207 */ /* 0x000fe40000800000 */
[----:B------:R-:W-:Y:S01]  /*8950*/  LOP3.LUT R4, R9, R4, RZ, 0x3c, !PT ;  /* 0x0000000409047212 */ /* 0x000fe200078e3cff */
[----:B-1----:R-:W-:Y:S06]  /*8960*/  @!P0 BRA `(.L_x_186) ;  /* 0x0000000400bc8947 */ /* 0x002fec0003800000 */
.L_x_210:
[----:B------:R-:W-:Y:S01]  /*8970*/  IMAD R3, R3, 0x8, R0 ;  /* 0x0000000803037824 */ /* 0x000fe200078e0200 */
[----:B------:R-:W-:-:S07]  /*8980*/  SHF.L.U32 R0, R4, 0x1f, RZ ;  /* 0x0000001f04007819 */ /* 0x000fce00000006ff */
.L_x_187:
[----:B--2---:R2:W3:Y:S02]  /*8990*/  SYNCS.PHASECHK.TRANS64.TRYWAIT P0, [R3+URZ], R0 ;  /* 0x00000000030075a7 */ /* 0x0044e4000800017f */
[----:B---3--:R-:W-:Y:S05]  /*89a0*/  @!P0 NANOSLEEP.SYNCS 0x989680 ;  /* 0x009896800000895d */ /* 0x008fea0003900000 */
[----:B------:R-:W3:Y:S02]  /*89b0*/  @!P0 SYNCS.PHASECHK.TRANS64 P0, [R3+URZ], R0 ;  /* 0x00000000030085a7 */ /* 0x000ee4000800007f */
[----:B---3--:R-:W-:Y:S05]  /*89c0*/  @!P0 BRA `(.L_x_187) ;  /* 0xfffffffc00f08947 */ /* 0x008fea000383ffff */
.L_x_169:
[----:B------:R-:W-:Y:S05]  /*89d0*/  BSYNC B0 ;  /* 0x0000000000007941 */ /* 0x000fea0003800000 */
.L_x_168:
[----:B------:R-:W-:Y:S05]  /*89e0*/  EXIT ;  /* 0x000000000000794d */ /* 0x000fea0003800000 */
.L_x_18:
[----:B-1----:R-:W-:-:S04]  /*89f0*/  IMAD.U32 R10, RZ, RZ, UR8 ;  /* 0x00000008ff0a7e24 */ /* 0x002fc8000f8e00ff */
[----:B------:R1:W3:Y:S03]  /*8a00*/  SYNCS.PHASECHK.TRANS64.TRYWAIT P0, [R10+URZ], R13 ;  /* 0x0000000d0a0075a7 */ /* 0x0002e6000800017f */
[----:B---3--:R-:W-:Y:S05]  /*8a10*/  @!P0 NANOSLEEP.SYNCS 0x989680 ;  /* 0x009896800000895d */ /* 0x008fea0003900000 */
[----:B------:R-:W3:Y:S02]  /*8a20*/  @!P0 SYNCS.PHASECHK.TRANS64 P0, [R10+URZ], R13 ;  /* 0x0000000d0a0085a7 */ /* 0x000ee4000800007f */
[----:B---3--:R-:W-:Y:S05]  /*8a30*/  @!P0 BRA `(.L_x_18) ;  /* 0xfffffffc00ec8947 */ /* 0x008fea000383ffff */
[----:B------:R-:W-:Y:S05]  /*8a40*/  BRA `(.L_x_17) ;  /* 0xffffff8800dc7947 */ /* 0x000fea000383ffff */
.L_x_155:
[----:B------:R-:W-:Y:S01]  /*8a50*/  BSSY B1, `(.L_x_188) ;  /* 0x0000006000017945 */ /* 0x000fe20003800000 */
[----:B------:R-:W-:-:S07]  /*8a60*/  IMAD.MOV.U32 R6, RZ, RZ, -0x1 ;  /* 0xffffffffff067424 */ /* 0x000fce00078e00ff */
[----:B------:R-:W-:Y:S05]  /*8a70*/  WARPSYNC.COLLECTIVE R6, `(.L_x_189) ;  /* 0x00000000060c7348 */ /* 0x000fea0003c00000 */
[----:B------:R-:W-:Y:S02]  /*8a80*/  ELECT P1, UR62, PT ;  /* 0x00000000003e782f */ /* 0x000fe40003820000 */
[----:B------:R-:W-:Y:S01]  /*8a90*/  MOV R6, UR62 ;  /* 0x0000003e00067c02 */ /* 0x000fe20008000f00 */
[----:B------:R-:W-:Y:S10]  /*8aa0*/  ENDCOLLECTIVE ;  /* 0x000000000000791b */ /* 0x000ff40003800000 */
.L_x_189:
[----:B------:R-:W-:Y:S05]  /*8ab0*/  BSYNC B1 ;  /* 0x0000000000017941 */ /* 0x000fea0003800000 */
.L_x_188:
[----:B------:R-:W-:Y:S05]  /*8ac0*/  BRA `(.L_x_190) ;  /* 0xffffffe800587947 */ /* 0x000fea000383ffff */
.L_x_158:
[----:B0-----:R0:W1:Y:S02]  /*8ad0*/  SYNCS.PHASECHK.TRANS64.TRYWAIT P1, [R14+URZ+0x88], R9 ;  /* 0x000088090e0075a7 */ /* 0x001064000802017f */
[----:B-1----:R-:W-:Y:S05]  /*8ae0*/  @!P1 NANOSLEEP.SYNCS 0x989680 ;  /* 0x009896800000995d */ /* 0x002fea0003900000 */
[----:B------:R-:W1:Y:S02]  /*8af0*/  @!P1 SYNCS.PHASECHK.TRANS64 P1, [R14+URZ+0x88], R9 ;  /* 0x000088090e0095a7 */ /* 0x000e64000802007f */
[----:B-1----:R-:W-:Y:S05]  /*8b00*/  @!P1 BRA `(.L_x_158) ;  /* 0xfffffffc00f09947 */ /* 0x002fea000383ffff */
[----:B------:R-:W-:Y:S05]  /*8b10*/  BRA `(.L_x_191) ;  /* 0xffffffe800907947 */ /* 0x000fea000383ffff */
.L_x_167:
[----:B------:R-:W-:Y:S01]  /*8b20*/  BSSY B0, `(.L_x_192) ;  /* 0x0000006000007945 */ /* 0x000fe20003800000 */
[----:B------:R-:W-:-:S07]  /*8b30*/  IMAD.MOV.U32 R6, RZ, RZ, -0x1 ;  /* 0xffffffffff067424 */ /* 0x000fce00078e00ff */
[----:B------:R-:W-:Y:S05]  /*8b40*/  WARPSYNC.COLLECTIVE R6, `(.L_x_193) ;  /* 0x00000000060c7348 */ /* 0x000fea0003c00000 */
[----:B------:R-:W-:Y:S02]  /*8b50*/  ELECT P1, UR62, PT ;  /* 0x00000000003e782f */ /* 0x000fe40003820000 */
[----:B------:R-:W-:Y:S01]  /*8b60*/  MOV R6, UR62 ;  /* 0x0000003e00067c02 */ /* 0x000fe20008000f00 */
[----:B------:R-:W-:Y:S10]  /*8b70*/  ENDCOLLECTIVE ;  /* 0x000000000000791b */ /* 0x000ff40003800000 */
.L_x_193:
[----:B------:R-:W-:Y:S05]  /*8b80*/  BSYNC B0 ;  /* 0x0000000000007941 */ /* 0x000fea0003800000 */
.L_x_192:
[----:B------:R-:W-:Y:S01]  /*8b90*/  PLOP3.LUT P0, PT, P1, PT, PT, 0x80, 0x0 ;  /* 0x000000000000781c */ /* 0x000fe20000f0f070 */
[----:B------:R-:W-:-:S12]  /*8ba0*/  BRA `(.L_x_194) ;  /* 0xfffffff400087947 */ /* 0x000fd8000383ffff */
.L_x_171:
[----:B0-----:R0:W1:Y:S02]  /*8bb0*/  SYNCS.PHASECHK.TRANS64.TRYWAIT P0, [R6+URZ], R3 ;  /* 0x00000003060075a7 */ /* 0x001064000800017f */
[----:B-1----:R-:W-:Y:S05]  /*8bc0*/  @!P0 NANOSLEEP.SYNCS 0x989680 ;  /* 0x009896800000895d */ /* 0x002fea0003900000 */
[----:B------:R-:W1:Y:S02]  /*8bd0*/  @!P0 SYNCS.PHASECHK.TRANS64 P0, [R6+URZ], R3 ;  /* 0x00000003060085a7 */ /* 0x000e64000800007f */
[----:B-1----:R-:W-:Y:S05]  /*8be0*/  @!P0 BRA `(.L_x_171) ;  /* 0xfffffffc00f08947 */ /* 0x002fea000383ffff */
[----:B------:R-:W-:Y:S05]  /*8bf0*/  BRA `(.L_x_195) ;  /* 0xfffffff400487947 */ /* 0x000fea000383ffff */
.L_x_172:
[----:B0-----:R0:W1:Y:S02]  /*8c00*/  SYNCS.PHASECHK.TRANS64.TRYWAIT P0, [R7+URZ], R4 ;  /* 0x00000004070075a7 */ /* 0x001064000800017f */
[----:B-1----:R-:W-:Y:S05]  /*8c10*/  @!P0 NANOSLEEP.SYNCS 0x989680 ;  /* 0x009896800000895d */ /* 0x002fea0003900000 */
[----:B------:R-:W1:Y:S02]  /*8c20*/  @!P0 SYNCS.PHASECHK.TRANS64 P0, [R7+URZ], R4 ;  /* 0x00000004070085a7 */ /* 0x000e64000800007f */
[----:B-1----:R-:W-:Y:S05]  /*8c30*/  @!P0 BRA `(.L_x_172) ;  /* 0xfffffffc00f08947 */ /* 0x002fea000383ffff */
[----:B------:R-:W-:Y:S05]  /*8c40*/  BRA `(.L_x_196) ;  /* 0xfffffff400587947 */ /* 0x000fea000383ffff */
.L_x_173:
[----:B0-----:R0:W1:Y:S02]  /*8c50*/  SYNCS.PHASECHK.TRANS64.TRYWAIT P0, [R6+URZ], R5 ;  /* 0x00000005060075a7 */ /* 0x001064000800017f */
[----:B-1----:R-:W-:Y:S05]  /*8c60*/  @!P0 NANOSLEEP.SYNCS 0x989680 ;  /* 0x009896800000895d */ /* 0x002fea0003900000 */
[----:B------:R-:W1:Y:S02]  /*8c70*/  @!P0 SYNCS.PHASECHK.TRANS64 P0, [R6+URZ], R5 ;  /* 0x00000005060085a7 */ /* 0x000e64000800007f */
[----:B-1----:R-:W-:Y:S05]  /*8c80*/  @!P0 BRA `(.L_x_173) ;  /* 0xfffffffc00f08947 */ /* 0x002fea000383ffff */
[----:B------:R-:W-:Y:S05]  /*8c90*/  BRA `(.L_x_197) ;  /* 0xfffffff400687947 */ /* 0x000fea000383ffff */
.L_x_174:
[----:B0-----:R0:W1:Y:S02]  /*8ca0*/  SYNCS.PHASECHK.TRANS64.TRYWAIT P0, [R9+URZ], R4 ;  /* 0x00000004090075a7 */ /* 0x001064000800017f */
[----:B-1----:R-:W-:Y:S05]  /*8cb0*/  @!P0 NANOSLEEP.SYNCS 0x989680 ;  /* 0x009896800000895d */ /* 0x002fea0003900000 */
[----:B------:R-:W1:Y:S02]  /*8cc0*/  @!P0 SYNCS.PHASECHK.TRANS64 P0, [R9+URZ], R4 ;  /* 0x00000004090085a7 */ /* 0x000e64000800007f */
[----:B-1----:R-:W-:Y:S05]  /*8cd0*/  @!P0 BRA `(.L_x_174) ;  /* 0xfffffffc00f08947 */ /* 0x002fea000383ffff */
[----:B------:R-:W-:Y:S05]  /*8ce0*/  BRA `(.L_x_198) ;  /* 0xfffffff400787947 */ /* 0x000fea000383ffff */
.L_x_175:
[----:B0-----:R0:W1:Y:S02]  /*8cf0*/  SYNCS.PHASECHK.TRANS64.TRYWAIT P0, [R6+URZ], R5 ;  /* 0x00000005060075a7 */ /* 0x001064000800017f */
[----:B-1----:R-:W-:Y:S05]  /*8d00*/  @!P0 NANOSLEEP.SYNCS 0x989680 ;  /* 0x009896800000895d */ /* 0x002fea0003900000 */
[----:B------:R-:W1:Y:S02]  /*8d10*/  @!P0 SYNCS.PHASECHK.TRANS64 P0, [R6+URZ], R5 ;  /* 0x00000005060085a7 */ /* 0x000e64000800007f */
[----:B-1----:R-:W-:Y:S05]  /*8d20*/  @!P0 BRA `(.L_x_175) ;  /* 0xfffffffc00f08947 */ /* 0x002fea000383ffff */
[----:B------:R-:W-:Y:S05]  /*8d30*/  BRA `(.L_x_199) ;  /* 0xfffffff400887947 */ /* 0x000fea000383ffff */
.L_x_176:
[----:B0-----:R0:W1:Y:S02]  /*8d40*/  SYNCS.PHASECHK.TRANS64.TRYWAIT P0, [R9+URZ], R4 ;  /* 0x00000004090075a7 */ /* 0x001064000800017f */
[----:B-1----:R-:W-:Y:S05]  /*8d50*/  @!P0 NANOSLEEP.SYNCS 0x989680 ;  /* 0x009896800000895d */ /* 0x002fea0003900000 */
[----:B------:R-:W1:Y:S02]  /*8d60*/  @!P0 SYNCS.PHASECHK.TRANS64 P0, [R9+URZ], R4 ;  /* 0x00000004090085a7 */ /* 0x000e64000800007f */
[----:B-1----:R-:W-:Y:S05]  /*8d70*/  @!P0 BRA `(.L_x_176) ;  /* 0xfffffffc00f08947 */ /* 0x002fea000383ffff */
[----:B------:R-:W-:Y:S05]  /*8d80*/  BRA `(.L_x_200) ;  /* 0xfffffff400987947 */ /* 0x000fea000383ffff */
.L_x_177:
[----:B0-----:R0:W1:Y:S02]  /*8d90*/  SYNCS.PHASECHK.TRANS64.TRYWAIT P0, [R6+URZ], R5 ;  /* 0x00000005060075a7 */ /* 0x001064000800017f */
[----:B-1----:R-:W-:Y:S05]  /*8da0*/  @!P0 NANOSLEEP.SYNCS 0x989680 ;  /* 0x009896800000895d */ /* 0x002fea0003900000 */
[----:B------:R-:W1:Y:S02]  /*8db0*/  @!P0 SYNCS.PHASECHK.TRANS64 P0, [R6+URZ], R5 ;  /* 0x00000005060085a7 */ /* 0x000e64000800007f */
[----:B-1----:R-:W-:Y:S05]  /*8dc0*/  @!P0 BRA `(.L_x_177) ;  /* 0xfffffffc00f08947 */ /* 0x002fea000383ffff */
[----:B------:R-:W-:Y:S05]  /*8dd0*/  BRA `(.L_x_201) ;  /* 0xfffffff400a87947 */ /* 0x000fea000383ffff */
.L_x_178:
[----:B0-----:R0:W1:Y:S02]  /*8de0*/  SYNCS.PHASECHK.TRANS64.TRYWAIT P0, [R9+URZ], R4 ;  /* 0x00000004090075a7 */ /* 0x001064000800017f */
[----:B-1----:R-:W-:Y:S05]  /*8df0*/  @!P0 NANOSLEEP.SYNCS 0x989680 ;  /* 0x009896800000895d */ /* 0x002fea0003900000 */
[----:B------:R-:W1:Y:S02]  /*8e00*/  @!P0 SYNCS.PHASECHK.TRANS64 P0, [R9+URZ], R4 ;  /* 0x00000004090085a7 */ /* 0x000e64000800007f */
[----:B-1----:R-:W-:Y:S05]  /*8e10*/  @!P0 BRA `(.L_x_178) ;  /* 0xfffffffc00f08947 */ /* 0x002fea000383ffff */
[----:B------:R-:W-:Y:S05]  /*8e20*/  BRA `(.L_x_202) ;  /* 0xfffffff400b87947 */ /* 0x000fea000383ffff */
.L_x_179:
[----:B0-----:R0:W1:Y:S02]  /*8e30*/  SYNCS.PHASECHK.TRANS64.TRYWAIT P0, [R6+URZ], R5 ;  /* 0x00000005060075a7 */ /* 0x001064000800017f */
[----:B-1----:R-:W-:Y:S05]  /*8e40*/  @!P0 NANOSLEEP.SYNCS 0x989680 ;  /* 0x009896800000895d */ /* 0x002fea0003900000 */
[----:B------:R-:W1:Y:S02]  /*8e50*/  @!P0 SYNCS.PHASECHK.TRANS64 P0, [R6+URZ], R5 ;  /* 0x00000005060085a7 */ /* 0x000e64000800007f */
[----:B-1----:R-:W-:Y:S05]  /*8e60*/  @!P0 BRA `(.L_x_179) ;  /* 0xfffffffc00f08947 */ /* 0x002fea000383ffff */
[----:B------:R-:W-:Y:S05]  /*8e70*/  BRA `(.L_x_203) ;  /* 0xfffffff400c87947 */ /* 0x000fea000383ffff */
.L_x_180:
[----:B0-----:R0:W1:Y:S02]  /*8e80*/  SYNCS.PHASECHK.TRANS64.TRYWAIT P0, [R9+URZ], R4 ;  /* 0x00000004090075a7 */ /* 0x001064000800017f */
[----:B-1----:R-:W-:Y:S05]  /*8e90*/  @!P0 NANOSLEEP.SYNCS 0x989680 ;  /* 0x009896800000895d */ /* 0x002fea0003900000 */
[----:B------:R-:W1:Y:S02]  /*8ea0*/  @!P0 SYNCS.PHASECHK.TRANS64 P0, [R9+URZ], R4 ;  /* 0x00000004090085a7 */ /* 0x000e64000800007f */
[----:B-1----:R-:W-:Y:S05]  /*8eb0*/  @!P0 BRA `(.L_x_180) ;  /* 0xfffffffc00f08947 */ /* 0x002fea000383ffff */
[----:B------:R-:W-:Y:S05]  /*8ec0*/  BRA `(.L_x_204) ;  /* 0xfffffff400d87947 */ /* 0x000fea000383ffff */
.L_x_181:
[----:B0-----:R0:W1:Y:S02]  /*8ed0*/  SYNCS.PHASECHK.TRANS64.TRYWAIT P0, [R6+URZ], R5 ;  /* 0x00000005060075a7 */ /* 0x001064000800017f */
[----:B-1----:R-:W-:Y:S05]  /*8ee0*/  @!P0 NANOSLEEP.SYNCS 0x989680 ;  /* 0x009896800000895d */ /* 0x002fea0003900000 */
[----:B------:R-:W1:Y:S02]  /*8ef0*/  @!P0 SYNCS.PHASECHK.TRANS64 P0, [R6+URZ], R5 ;  /* 0x00000005060085a7 */ /* 0x000e64000800007f */
[----:B-1----:R-:W-:Y:S05]  /*8f00*/  @!P0 BRA `(.L_x_181) ;  /* 0xfffffffc00f08947 */ /* 0x002fea000383ffff */
[----:B------:R-:W-:Y:S05]  /*8f10*/  BRA `(.L_x_205) ;  /* 0xfffffff400e87947 */ /* 0x000fea000383ffff */
.L_x_182:
[----:B0-----:R0:W1:Y:S02]  /*8f20*/  SYNCS.PHASECHK.TRANS64.TRYWAIT P0, [R9+URZ], R4 ;  /* 0x00000004090075a7 */ /* 0x001064000800017f */
[----:B-1----:R-:W-:Y:S05]  /*8f30*/  @!P0 NANOSLEEP.SYNCS 0x989680 ;  /* 0x009896800000895d */ /* 0x002fea0003900000 */
[----:B------:R-:W1:Y:S02]  /*8f40*/  @!P0 SYNCS.PHASECHK.TRANS64 P0, [R9+URZ], R4 ;  /* 0x00000004090085a7 */ /* 0x000e64000800007f */
[----:B-1----:R-:W-:Y:S05]  /*8f50*/  @!P0 BRA `(.L_x_182) ;  /* 0xfffffffc00f08947 */ /* 0x002fea000383ffff */
[----:B------:R-:W-:Y:S05]  /*8f60*/  BRA `(.L_x_206) ;  /* 0xfffffff400f87947 */ /* 0x000fea000383ffff */
.L_x_183:
[----:B0-----:R0:W1:Y:S02]  /*8f70*/  SYNCS.PHASECHK.TRANS64.TRYWAIT P0, [R6+URZ], R5 ;  /* 0x00000005060075a7 */ /* 0x001064000800017f */
[----:B-1----:R-:W-:Y:S05]  /*8f80*/  @!P0 NANOSLEEP.SYNCS 0x989680 ;  /* 0x009896800000895d */ /* 0x002fea0003900000 */
[----:B------:R-:W1:Y:S02]  /*8f90*/  @!P0 SYNCS.PHASECHK.TRANS64 P0, [R6+URZ], R5 ;  /* 0x00000005060085a7 */ /* 0x000e64000800007f */
[----:B-1----:R-:W-:Y:S05]  /*8fa0*/  @!P0 BRA `(.L_x_183) ;  /* 0xfffffffc00f08947 */ /* 0x002fea000383ffff */
[----:B------:R-:W-:Y:S05]  /*8fb0*/  BRA `(.L_x_207) ;  /* 0xfffffff800087947 */ /* 0x000fea000383ffff */
.L_x_184:
[----:B0-----:R0:W1:Y:S02]  /*8fc0*/  SYNCS.PHASECHK.TRANS64.TRYWAIT P0, [R9+URZ], R4 ;  /* 0x00000004090075a7 */ /* 0x001064000800017f */
[----:B-1----:R-:W-:Y:S05]  /*8fd0*/  @!P0 NANOSLEEP.SYNCS 0x989680 ;  /* 0x009896800000895d */ /* 0x002fea0003900000 */
[----:B------:R-:W1:Y:S02]  /*8fe0*/  @!P0 SYNCS.PHASECHK.TRANS64 P0, [R9+URZ], R4 ;  /* 0x00000004090085a7 */ /* 0x000e64000800007f */
[----:B-1----:R-:W-:Y:S05]  /*8ff0*/  @!P0 BRA `(.L_x_184) ;  /* 0xfffffffc00f08947 */ /* 0x002fea000383ffff */
[----:B------:R-:W-:Y:S05]  /*9000*/  BRA `(.L_x_208) ;  /* 0xfffffff800187947 */ /* 0x000fea000383ffff */
.L_x_185:
[----:B0-----:R0:W1:Y:S02]  /*9010*/  SYNCS.PHASECHK.TRANS64.TRYWAIT P0, [R10+URZ], R5 ;  /* 0x000000050a0075a7 */ /* 0x001064000800017f */
[----:B-1----:R-:W-:Y:S05]  /*9020*/  @!P0 NANOSLEEP.SYNCS 0x989680 ;  /* 0x009896800000895d */ /* 0x002fea0003900000 */
[----:B------:R-:W1:Y:S02]  /*9030*/  @!P0 SYNCS.PHASECHK.TRANS64 P0, [R10+URZ], R5 ;  /* 0x000000050a0085a7 */ /* 0x000e64000800007f */
[----:B-1----:R-:W-:Y:S05]  /*9040*/  @!P0 BRA `(.L_x_185) ;  /* 0xfffffffc00f08947 */ /* 0x002fea000383ffff */
[----:B------:R-:W-:Y:S05]  /*9050*/  BRA `(.L_x_209) ;  /* 0xfffffff800287947 */ /* 0x000fea000383ffff */
.L_x_186:
[----:B-1----:R1:W2:Y:S02]  /*9060*/  SYNCS.PHASECHK.TRANS64.TRYWAIT P0, [R11+URZ], R6 ;  /* 0x000000060b0075a7 */ /* 0x0022a4000800017f */
[----:B--2---:R-:W-:Y:S05]  /*9070*/  @!P0 NANOSLEEP.SYNCS 0x989680 ;  /* 0x009896800000895d */ /* 0x004fea0003900000 */
[----:B------:R-:W2:Y:S02]  /*9080*/  @!P0 SYNCS.PHASECHK.TRANS64 P0, [R11+URZ], R6 ;  /* 0x000000060b0085a7 */ /* 0x000ea4000800007f */
[----:B--2---:R-:W-:Y:S05]  /*9090*/  @!P0 BRA `(.L_x_186) ;  /* 0xfffffffc00f08947 */ /* 0x004fea000383ffff */
[----:B------:R-:W-:Y:S05]  /*90a0*/  BRA `(.L_x_210) ;  /* 0xfffffff800307947 */ /* 0x000fea000383ffff */
.L_x_211:
[----:B------:R-:W-:-:S00]  /*90b0*/  BRA `(.L_x_211) ;  /* 0xfffffffc00fc7947 */ /* 0x000fc0000383ffff */
[----:B------:R-:W-:-:S00]  /*90c0*/  NOP ;  /* 0x0000000000007918 */ /* 0x000fc00000000000 */
        /* <DEDUP_REMOVED lines=11> */
.L_x_212:


//--------------------- .nv.shared._ZN7cutlass13device_kernelINS_4gemm6kernel13GemmUniversalIN4cute5tupleIJiiiiEEENS1_10collective13CollectiveMmaINS1_40MainloopSm90TmaGmmaWarpSpecializedSparseILi17ENS5_IJNS4_1CILi1EEESB_SB_EEENS1_35KernelTmaWarpSpecializedCooperativeEEENS5_IJNSA_ILi128EEESF_NSA_ILi64EEEEEEaNS5_IJNS4_6LayoutINS5_IJiNS5_IJNSA_ILi2EEEiEEEiEEENS5_IJlNS5_IJSB_SJ_EEElEEEEENSI_INS5_IJNS5_IJSG_iEEESP_iEEENS5_IJNS5_IJSG_NSA_ILi4096EEEEEENS5_IJSB_lEEElEEEEEEEEaNS5_IJlSB_lEEENS4_8TiledMMAINS4_8MMA_AtomIJNS4_4SM904GMMA6SPARSE28GMMA_64x128x64_S32S8S8_SS_TNILNS11_9SparseSelE0EEEEEENSI_INS5_IJSJ_SB_SB_EEENS5_IJSB_NSA_ILi0EEES18_EEEEENS5_IJNS4_10UnderscoreES1B_S1B_EEEEENS4_13SM90_TMA_LOADENS4_14ComposedLayoutINS4_7SwizzleILi1ELi4ELi3EEENS4_25smem_sparse_ptr_flag_bitsILi2ELi8EEENSI_INS5_IJNS5_IJSB_NSA_ILi8EEEEEENS5_IJSJ_NSA_ILi32EEEEEEEEENS5_IJNS5_IJS18_SG_EEESM_EEEEEEEvNS4_8identityES1E_NS1F_INS1G_ILi2ELi4ELi3EEENS4_18smem_ptr_flag_bitsILi8EEENSI_INS5_IJS1K_SG_EEENS5_IJSG_SB_EEEEEEEvS1T_EENS_8epilogue10collective6detail29Sm90TmaWarpSpecializedAdapterINS23_15DefaultEpilogueIiNS5_IJSB_llEEES27_NS22_6thread17LinearCombinationIiLi1EiiLNS28_9ScaleType4KindE0ELNS_15FloatRoundStyleE2EiEENS1_15EpilogueDefaultEEEEEvvEEEEvNT_6ParamsE --------------------------
	.section	.nv.shared._ZN7cutlass13device_kernelINS_4gemm6kernel13GemmUniversalIN4cute5tupleIJiiiiEEENS1_10collective13CollectiveMmaINS1_40MainloopSm90TmaGmmaWarpSpecializedSparseILi17ENS5_IJNS4_1CILi1EEESB_SB_EEENS1_35KernelTmaWarpSpecializedCooperativeEEENS5_IJNSA_ILi128EEESF_NSA_ILi64EEEEEEaNS5_IJNS4_6LayoutINS5_IJiNS5_IJNSA_ILi2EEEiEEEiEEENS5_IJlNS5_IJSB_SJ_EEElEEEEENSI_INS5_IJNS5_IJSG_iEEESP_iEEENS5_IJNS5_IJSG_NSA_ILi4096EEEEEENS5_IJSB_lEEElEEEEEEEEaNS5_IJlSB_lEEENS4_8TiledMMAINS4_8MMA_AtomIJNS4_4SM904GMMA6SPARSE28GMMA_64x128x64_S32S8S8_SS_TNILNS11_9SparseSelE0EEEEEENSI_INS5_IJSJ_SB_SB_EEENS5_IJSB_NSA_ILi0EEES18_EEEEENS5_IJNS4_10UnderscoreES1B_S1B_EEEEENS4_13SM90_TMA_LOADENS4_14ComposedLayoutINS4_7SwizzleILi1ELi4ELi3EEENS4_25smem_sparse_ptr_flag_bitsILi2ELi8EEENSI_INS5_IJNS5_IJSB_NSA_ILi8EEEEEENS5_IJSJ_NSA_ILi32EEEEEEEEENS5_IJNS5_IJS18_SG_EEESM_EEEEEEEvNS4_8identityES1E_NS1F_INS1G_ILi2ELi4ELi3EEENS4_18smem_ptr_flag_bitsILi8EEENSI_INS5_IJS1K_SG_EEENS5_IJSG_SB_EEEEEEEvS1T_EENS_8epilogue10collective6detail29Sm90TmaWarpSpecializedAdapterINS23_15DefaultEpilogueIiNS5_IJSB_llEEES27_NS22_6thread17LinearCombinationIiLi1EiiLNS28_9ScaleType4KindE0ELNS_15FloatRoundStyleE2EiEENS1_15EpilogueDefaultEEEEEvvEEEEvNT_6ParamsE,"aw",@nobits
	.sectionflags	@""
	.align	16
	.zero		1024


//--------------------- .nv.shared.reserved.0     --------------------------
	.section	.nv.shared.reserved.0,"aw",@nobits
	.weak		__nv_reservedSMEM_offset_0_alias
	.size		__nv_reservedSMEM_offset_0_alias, 0, 0
	.other		__nv_reservedSMEM_offset_0_alias,@"STO_CUDA_RESERVED_SHARED STV_DEFAULT"
__nv_reservedSMEM_offset_0_alias:
	.zero		0


//--------------------- .nv.global                --------------------------
	.section	.nv.global,"aw",@nobits
.nv.global:
	.type		_ZN39_INTERNAL_7c5cf2b3_4_k_cu_e80ce4a0_27914cute1_E,@object
	.size		_ZN39_INTERNAL_7c5cf2b3_4_k_cu_e80ce4a0_27914cute1_E,(_ZN39_INTERNAL_7c5cf2b3_4_k_cu_e80ce4a0_27914cuda3std3__45__cpo6cbeginE - _ZN39_INTERNAL_7c5cf2b3_4_k_cu_e80ce4a0_27914cute1_E)
_ZN39_INTERNAL_7c5cf2b3_4_k_cu_e80ce4a0_27914cute1_E:
	.zero		1
	.type		_ZN39_INTERNAL_7c5cf2b3_4_k_cu_e80ce4a0_27914cuda3std3__45__cpo6cbeginE,@object
	.size		_ZN39_INTERNAL_7c5cf2b3_4_k_cu_e80ce4a0_27914cuda3std3__45__cpo6cbeginE,(_ZN39_INTERNAL_7c5cf2b3_4_k_cu_e80ce4a0_27914cuda3std3__48in_placeE - _ZN39_INTERNAL_7c5cf2b3_4_k_cu_e80ce4a0_27914cuda3std3__45__cpo6cbeginE)
_ZN39_INTERNAL_7c5cf2b3_4_k_cu_e80ce4a0_27914cuda3std3__45__cpo6cbeginE:
	.zero		1
	.type		_ZN39_INTERNAL_7c5cf2b3_4_k_cu_e80ce4a0_27914cuda3std3__48in_placeE,@object
	.size		_ZN39_INTERNAL_7c5cf2b3_4_k_cu_e80ce4a0_27914cuda3std3__48in_placeE,(_ZN39_INTERNAL_7c5cf2b3_4_k_cu_e80ce4a0_27914cuda3std6ranges3__45__cpo9iter_moveE - _ZN39_INTERNAL_7c5cf2b3_4_k_cu_e80ce4a0_27914cuda3std3__48in_placeE)
_ZN39_INTERNAL_7c5cf2b3_4_k_cu_e80ce4a0_27914cuda3std3__48in_placeE:
	.zero		1
	.type		_ZN39_INTERNAL_7c5cf2b3_4_k_cu_e80ce4a0_27914cuda3std6ranges3__45__cpo9iter_moveE,@object
	.size		_ZN39_INTERNAL_7c5cf2b3_4_k_cu_e80ce4a0_27914cuda3std6ranges3__45__cpo9iter_moveE,(_ZN39_INTERNAL_7c5cf2b3_4_k_cu_e80ce4a0_27914cuda3std3__45__cpo5beginE - _ZN39_INTERNAL_7c5cf2b3_4_k_cu_e80ce4a0_27914cuda3std6ranges3__45__cpo9iter_moveE)
_ZN39_INTERNAL_7c5cf2b3_4_k_cu_e80ce4a0_27914cuda3std6ranges3__45__cpo9iter_moveE:
	.zero		1
	.type		_ZN39_INTERNAL_7c5cf2b3_4_k_cu_e80ce4a0_27914cuda3std3__45__cpo5beginE,@object
	.size		_ZN39_INTERNAL_7c5cf2b3_4_k_cu_e80ce4a0_27914cuda3std3__45__cpo5beginE,(_ZN39_INTERNAL_7c5cf2b3_4_k_cu_e80ce4a0_27914cuda3std3__441_GLOBAL__N__7c5cf2b3_4_k_cu_e80ce4a0_27916ignoreE - _ZN39_INTERNAL_7c5cf2b3_4_k_cu_e80ce4a0_27914cuda3std3__45__cpo5beginE)
_ZN39_INTERNAL_7c5cf2b3_4_k_cu_e80ce4a0_27914cuda3std3__45__cpo5beginE:
	.zero		1
	.type		_ZN39_INTERNAL_7c5cf2b3_4_k_cu_e80ce4a0_27914cuda3std3__441_GLOBAL__N__7c5cf2b3_4_k_cu_e80ce4a0_27916ignoreE,@object
	.size		_ZN39_INTERNAL_7c5cf2b3_4_k_cu_e80ce4a0_27914cuda3std3__441_GLOBAL__N__7c5cf2b3_4_k_cu_e80ce4a0_27916ignoreE,(_ZN39_INTERNAL_7c5cf2b3_4_k_cu_e80ce4a0_27914cute7productE - _ZN39_INTERNAL_7c5cf2b3_4_k_cu_e80ce4a0_27914cuda3std3__441_GLOBAL__N__7c5cf2b3_4_k_cu_e80ce4a0_27916ignoreE)
_ZN39_INTERNAL_7c5cf2b3_4_k_cu_e80ce4a0_27914cuda3std3__441_GLOBAL__N__7c5cf2b3_4_k_cu_e80ce4a0_27916ignoreE:
	.zero		1
	.type		_ZN39_INTERNAL_7c5cf2b3_4_k_cu_e80ce4a0_27914cute7productE,@object
	.size		_ZN39_INTERNAL_7c5cf2b3_4_k_cu_e80ce4a0_27914cute7productE,(_ZN39_INTERNAL_7c5cf2b3_4_k_cu_e80ce4a0_27914cuda3std3__45__cpo3endE - _ZN39_INTERNAL_7c5cf2b3_4_k_cu_e80ce4a0_27914cute7productE)
_ZN39_INTERNAL_7c5cf2b3_4_k_cu_e80ce4a0_27914cute7productE:
	.zero		1
	.type		_ZN39_INTERNAL_7c5cf2b3_4_k_cu_e80ce4a0_27914cuda3std3__45__cpo3endE,@object
	.size		_ZN39_INTERNAL_7c5cf2b3_4_k_cu_e80ce4a0_27914cuda3std3__45__cpo3endE,(_ZN39_INTERNAL_7c5cf2b3_4_k_cu_e80ce4a0_27914cuda3std3__419piecewise_constructE - _ZN39_INTERNAL_7c5cf2b3_4_k_cu_e80ce4a0_27914cuda3std3__45__cpo3endE)
_ZN39_INTERNAL_7c5cf2b3_4_k_cu_e80ce4a0_27914cuda3std3__45__cpo3endE:
	.zero		1
	.type		_ZN39_INTERNAL_7c5cf2b3_4_k_cu_e80ce4a0_27914cuda3std3__419piecewise_constructE,@object
	.size		_ZN39_INTERNAL_7c5cf2b3_4_k_cu_e80ce4a0_27914cuda3std3__419piecewise_constructE,(_ZN39_INTERNAL_7c5cf2b3_4_k_cu_e80ce4a0_27914cuda3std3__45__cpo4cendE - _ZN39_INTERNAL_7c5cf2b3_4_k_cu_e80ce4a0_27914cuda3std3__419piecewise_constructE)
_ZN39_INTERNAL_7c5cf2b3_4_k_cu_e80ce4a0_27914cuda3std3__419piecewise_constructE:
	.zero		1
	.type		_ZN39_INTERNAL_7c5cf2b3_4_k_cu_e80ce4a0_27914cuda3std3__45__cpo4cendE,@object
	.size		_ZN39_INTERNAL_7c5cf2b3_4_k_cu_e80ce4a0_27914cuda3std3__45__cpo4cendE,(_ZN39_INTERNAL_7c5cf2b3_4_k_cu_e80ce4a0_27914cuda3std6ranges3__45__cpo4swapE - _ZN39_INTERNAL_7c5cf2b3_4_k_cu_e80ce4a0_27914cuda3std3__45__cpo4cendE)
_ZN39_INTERNAL_7c5cf2b3_4_k_cu_e80ce4a0_27914cuda3std3__45__cpo4cendE:
	.zero		1
	.type		_ZN39_INTERNAL_7c5cf2b3_4_k_cu_e80ce4a0_27914cuda3std6ranges3__45__cpo4swapE,@object
	.size		_ZN39_INTERNAL_7c5cf2b3_4_k_cu_e80ce4a0_27914cuda3std6ranges3__45__cpo4swapE,(.L_7 - _ZN39_INTERNAL_7c5cf2b3_4_k_cu_e80ce4a0_27914cuda3std6ranges3__45__cpo4swapE)
_ZN39_INTERNAL_7c5cf2b3_4_k_cu_e80ce4a0_27914cuda3std6ranges3__45__cpo4swapE:
	.zero		1
.L_7:


//--------------------- .nv.constant0._ZN7cutlass13device_kernelINS_4gemm6kernel13GemmUniversalIN4cute5tupleIJiiiiEEENS1_10collective13CollectiveMmaINS1_40MainloopSm90TmaGmmaWarpSpecializedSparseILi17ENS5_IJNS4_1CILi1EEESB_SB_EEENS1_35KernelTmaWarpSpecializedCooperativeEEENS5_IJNSA_ILi128EEESF_NSA_ILi64EEEEEEaNS5_IJNS4_6LayoutINS5_IJiNS5_IJNSA_ILi2EEEiEEEiEEENS5_IJlNS5_IJSB_SJ_EEElEEEEENSI_INS5_IJNS5_IJSG_iEEESP_iEEENS5_IJNS5_IJSG_NSA_ILi4096EEEEEENS5_IJSB_lEEElEEEEEEEEaNS5_IJlSB_lEEENS4_8TiledMMAINS4_8MMA_AtomIJNS4_4SM904GMMA6SPARSE28GMMA_64x128x64_S32S8S8_SS_TNILNS11_9SparseSelE0EEEEEENSI_INS5_IJSJ_SB_SB_EEENS5_IJSB_NSA_ILi0EEES18_EEEEENS5_IJNS4_10UnderscoreES1B_S1B_EEEEENS4_13SM90_TMA_LOADENS4_14ComposedLayoutINS4_7SwizzleILi1ELi4ELi3EEENS4_25smem_sparse_ptr_flag_bitsILi2ELi8EEENSI_INS5_IJNS5_IJSB_NSA_ILi8EEEEEENS5_IJSJ_NSA_ILi32EEEEEEEEENS5_IJNS5_IJS18_SG_EEESM_EEEEEEEvNS4_8identityES1E_NS1F_INS1G_ILi2ELi4ELi3EEENS4_18smem_ptr_flag_bitsILi8EEENSI_INS5_IJS1K_SG_EEENS5_IJSG_SB_EEEEEEEvS1T_EENS_8epilogue10collective6detail29Sm90TmaWarpSpecializedAdapterINS23_15DefaultEpilogueIiNS5_IJSB_llEEES27_NS22_6thread17LinearCombinationIiLi1EiiLNS28_9ScaleType4KindE0ELNS_15FloatRoundStyleE2EiEENS1_15EpilogueDefaultEEEEEvvEEEEvNT_6ParamsE --------------------------
	.section	.nv.constant0._ZN7cutlass13device_kernelINS_4gemm6kernel13GemmUniversalIN4cute5tupleIJiiiiEEENS1_10collective13CollectiveMmaINS1_40MainloopSm90TmaGmmaWarpSpecializedSparseILi17ENS5_IJNS4_1CILi1EEESB_SB_EEENS1_35KernelTmaWarpSpecializedCooperativeEEENS5_IJNSA_ILi128EEESF_NSA_ILi64EEEEEEaNS5_IJNS4_6LayoutINS5_IJiNS5_IJNSA_ILi2EEEiEEEiEEENS5_IJlNS5_IJSB_SJ_EEElEEEEENSI_INS5_IJNS5_IJSG_iEEESP_iEEENS5_IJNS5_IJSG_NSA_ILi4096EEEEEENS5_IJSB_lEEElEEEEEEEEaNS5_IJlSB_lEEENS4_8TiledMMAINS4_8MMA_AtomIJNS4_4SM904GMMA6SPARSE28GMMA_64x128x64_S32S8S8_SS_TNILNS11_9SparseSelE0EEEEEENSI_INS5_IJSJ_SB_SB_EEENS5_IJSB_NSA_ILi0EEES18_EEEEENS5_IJNS4_10UnderscoreES1B_S1B_EEEEENS4_13SM90_TMA_LOADENS4_14ComposedLayoutINS4_7SwizzleILi1ELi4ELi3EEENS4_25smem_sparse_ptr_flag_bitsILi2ELi8EEENSI_INS5_IJNS5_IJSB_NSA_ILi8EEEEEENS5_IJSJ_NSA_ILi32EEEEEEEEENS5_IJNS5_IJS18_SG_EEESM_EEEEEEEvNS4_8identityES1E_NS1F_INS1G_ILi2ELi4ELi3EEENS4_18smem_ptr_flag_bitsILi8EEENSI_INS5_IJS1K_SG_EEENS5_IJSG_SB_EEEEEEEvS1T_EENS_8epilogue10collective6detail29Sm90TmaWarpSpecializedAdapterINS23_15DefaultEpilogueIiNS5_IJSB_llEEES27_NS22_6thread17LinearCombinationIiLi1EiiLNS28_9ScaleType4KindE0ELNS_15FloatRoundStyleE2EiEENS1_15EpilogueDefaultEEEEEvvEEEEvNT_6ParamsE,"a",@progbits
	.sectionflags	@""
	.align	4
.nv.constant0._ZN7cutlass13device_kernelINS_4gemm6kernel13GemmUniversalIN4cute5tupleIJiiiiEEENS1_10collective13CollectiveMmaINS1_40MainloopSm90TmaGmmaWarpSpecializedSparseILi17ENS5_IJNS4_1CILi1EEESB_SB_EEENS1_35KernelTmaWarpSpecializedCooperativeEEENS5_IJNSA_ILi128EEESF_NSA_ILi64EEEEEEaNS5_IJNS4_6LayoutINS5_IJiNS5_IJNSA_ILi2EEEiEEEiEEENS5_IJlNS5_IJSB_SJ_EEElEEEEENSI_INS5_IJNS5_IJSG_iEEESP_iEEENS5_IJNS5_IJSG_NSA_ILi4096EEEEEENS5_IJSB_lEEElEEEEEEEEaNS5_IJlSB_lEEENS4_8TiledMMAINS4_8MMA_AtomIJNS4_4SM904GMMA6SPARSE28GMMA_64x128x64_S32S8S8_SS_TNILNS11_9SparseSelE0EEEEEENSI_INS5_IJSJ_SB_SB_EEENS5_IJSB_NSA_ILi0EEES18_EEEEENS5_IJNS4_10UnderscoreES1B_S1B_EEEEENS4_13SM90_TMA_LOADENS4_14ComposedLayoutINS4_7SwizzleILi1ELi4ELi3EEENS4_25smem_sparse_ptr_flag_bitsILi2ELi8EEENSI_INS5_IJNS5_IJSB_NSA_ILi8EEEEEENS5_IJSJ_NSA_ILi32EEEEEEEEENS5_IJNS5_IJS18_SG_EEESM_EEEEEEEvNS4_8identityES1E_NS1F_INS1G_ILi2ELi4ELi3EEENS4_18smem_ptr_flag_bitsILi8EEENSI_INS5_IJS1K_SG_EEENS5_IJSG_SB_EEEEEEEvS1T_EENS_8epilogue10collective6detail29Sm90TmaWarpSpecializedAdapterINS23_15DefaultEpilogueIiNS5_IJSB_llEEES27_NS22_6thread17LinearCombinationIiLi1EiiLNS28_9ScaleType4KindE0ELNS_15FloatRoundStyleE2EiEENS1_15EpilogueDefaultEEEEEvvEEEEvNT_6ParamsE:
	.zero		1920


//--------------------- SYMBOLS --------------------------

	.type		.nv.reservedSmem.offset0,@object
	.size		.nv.reservedSmem.offset0,0x4
